def attn_fwd(
    Q,
    K,
    V,
    Out,
    Lse,
    sm_scale,
    stride_qz,
    stride_qh,
    stride_qm,
    stride_qk,
    stride_kz,
    stride_kh,
    stride_kn,
    stride_kk,
    stride_vz,
    stride_vh,
    stride_vn,
    stride_vk,
    stride_oz,
    stride_oh,
    stride_om,
    stride_ok,
    seqlen_q,
    seqlen_k,
    BLOCK_M: tl.constexpr,
    BLOCK_N: tl.constexpr,
    HEAD_DIM: tl.constexpr,
    CAUSAL: tl.constexpr,
):
    start_m = tl.program_id(0)
    off_hz = tl.program_id(1)
    q_off = off_hz * stride_qh
    k_off = off_hz * stride_kh
    v_off = off_hz * stride_vh
    offs_m = start_m * BLOCK_M + tl.arange(0, BLOCK_M)
    offs_d = tl.arange(0, HEAD_DIM)
    offs_n = tl.arange(0, BLOCK_N)
    q_ptrs = Q + q_off + offs_m[:, None] * stride_qm + offs_d[None, :] * stride_qk
    k_ptrs = K + k_off + offs_d[:, None] * stride_kk + offs_n[None, :] * stride_kn
    v_ptrs = V + v_off + offs_n[:, None] * stride_vn + offs_d[None, :] * stride_vk
    m_i = tl.full([BLOCK_M], float("-inf"), dtype=tl.float32)
    l_i = tl.zeros([BLOCK_M], dtype=tl.float32) + 1.0
    acc = tl.zeros([BLOCK_M, HEAD_DIM], dtype=tl.float32)
    q = tl.load(q_ptrs)
    acc, l_i, m_i = _attn_fwd_inner(
        acc,
        l_i,
        m_i,
        q,
        k_ptrs,
        v_ptrs,
        sm_scale,
        stride_kn,
        stride_vn,
        start_m,
        seqlen_k,
        BLOCK_M,
        BLOCK_N,
        HEAD_DIM,
        CAUSAL,
    )
    acc = acc / l_i[:, None]
    lse = m_i + tl.math.log2(l_i) / 1.4426950408889634
    o_ptrs = (
        Out
        + off_hz * stride_oh
        + offs_m[:, None] * stride_om
        + offs_d[None, :] * stride_ok
    )
    tl.store(o_ptrs, acc.to(Out.dtype.element_ty))
    tl.store(Lse + off_hz * seqlen_q + offs_m, lse)

# config = {"BLOCK_M": 32, "BLOCK_N": 16, "HEAD_DIM": 128, "arch": "sm_100", "causal": true, "dtype": "bf16", "num_stages": 2, "num_warps": 8}
# arch = sm_100


// ===== COMPILED SASS (sm_100a) =====

	.target	sm_100a

	.elftype	@"ET_EXEC"


//--------------------- .note.nv.tkinfo           --------------------------
	.section	.note.nv.tkinfo,"",@"SHT_NOTE"
	.sectionflags	@"SHF_NOTE_NV_TKINFO"
	.tkinfo
        /*0018*/ 	.word	0x00000081
        /*0030*/ 	.string	""
        /*0030*/ 	.string	"ptxas-blackwell"
        /*0030*/ 	.string	"Cuda compilation tools, release 12.9, V12.9.86"
        /*0030*/ 	.string	"Build cuda_12.9.r12.9/compiler.36037853_0"
        /*0030*/ 	.string	"-v  -suppress-debug-info  -lineinfo  -arch sm_100a "



//--------------------- .note.nv.cuver            --------------------------
	.section	.note.nv.cuver,"",@"SHT_NOTE"
	.sectionflags	@"SHF_NOTE_NV_CUVER"
        /*0018*/ 	.short	0x0001
        /*001a*/ 	.short	0x0064
        /*001c*/ 	.short	0x0001
        /*001e*/ 	.short	0x0000
        /*0020*/ 	.short	0x0001
        /*0022*/ 	.short	0x0000


//--------------------- .nv.info                  --------------------------
	.section	.nv.info,"",@"SHT_CUDA_INFO"
	.align	4


	//----- nvinfo : EIATTR_REGCOUNT
	.align		4
        /*0000*/ 	.byte	0x04, 0x2f
        /*0002*/ 	.short	(.L_2 - .L_1)
	.align		4
.L_1:
        /*0004*/ 	.word	index@(attn_fwd)
        /*0008*/ 	.word	0x00000080


	//----- nvinfo : EIATTR_FRAME_SIZE
	.align		4
.L_2:
        /*000c*/ 	.byte	0x04, 0x11
        /*000e*/ 	.short	(.L_4 - .L_3)
	.align		4
.L_3:
        /*0010*/ 	.word	index@(attn_fwd)
        /*0014*/ 	.word	0x00000000


	//----- nvinfo : EIATTR_MIN_STACK_SIZE
	.align		4
.L_4:
        /*0018*/ 	.byte	0x04, 0x12
        /*001a*/ 	.short	(.L_6 - .L_5)
	.align		4
.L_5:
        /*001c*/ 	.word	index@(attn_fwd)
        /*0020*/ 	.word	0x00000000
.L_6:


//--------------------- .nv.info.attn_fwd         --------------------------
	.section	.nv.info.attn_fwd,"",@"SHT_CUDA_INFO"
	.sectionflags	@""
	.align	4


	//----- nvinfo : EIATTR_CUDA_API_VERSION
	.align		4
        /*0000*/ 	.byte	0x04, 0x37
        /*0002*/ 	.short	(.L_8 - .L_7)
.L_7:
        /*0004*/ 	.word	0x00000081


	//----- nvinfo : EIATTR_KPARAM_INFO
	.align		4
.L_8:
        /*0008*/ 	.byte	0x04, 0x17
        /*000a*/ 	.short	(.L_10 - .L_9)
.L_9:
        /*000c*/ 	.word	0x00000000
        /*0010*/ 	.short	0x0019
        /*0012*/ 	.short	0x0080
        /*0014*/ 	.byte	0x00, 0xf4, 0x21, 0x00


	//----- nvinfo : EIATTR_KPARAM_INFO
	.align		4
.L_10:
        /*0018*/ 	.byte	0x04, 0x17
        /*001a*/ 	.short	(.L_12 - .L_11)
.L_11:
        /*001c*/ 	.word	0x00000000
        /*0020*/ 	.short	0x0018
        /*0022*/ 	.short	0x0078
        /*0024*/ 	.byte	0x00, 0xf4, 0x21, 0x00


	//----- nvinfo : EIATTR_KPARAM_INFO
	.align		4
.L_12:
        /*0028*/ 	.byte	0x04, 0x17
        /*002a*/ 	.short	(.L_14 - .L_13)
.L_13:
        /*002c*/ 	.word	0x00000000
        /*0030*/ 	.short	0x0017
        /*0032*/ 	.short	0x0070
        /*0034*/ 	.byte	0x00, 0xf0, 0x11, 0x00


	//----- nvinfo : EIATTR_KPARAM_INFO
	.align		4
.L_14:
        /*0038*/ 	.byte	0x04, 0x17
        /*003a*/ 	.short	(.L_16 - .L_15)
.L_15:
        /*003c*/ 	.word	0x00000000
        /*0040*/ 	.short	0x0016
        /*0042*/ 	.short	0x006c
        /*0044*/ 	.byte	0x00, 0xf0, 0x11, 0x00


	//----- nvinfo : EIATTR_KPARAM_INFO
	.align		4
.L_16:
        /*0048*/ 	.byte	0x04, 0x17
        /*004a*/ 	.short	(.L_18 - .L_17)
.L_17:
        /*004c*/ 	.word	0x00000000
        /*0050*/ 	.short	0x0015
        /*0052*/ 	.short	0x0068
        /*0054*/ 	.byte	0x00, 0xf0, 0x11, 0x00


	//----- nvinfo : EIATTR_KPARAM_INFO
	.align		4
.L_18:
        /*0058*/ 	.byte	0x04, 0x17
        /*005a*/ 	.short	(.L_20 - .L_19)
.L_19:
        /*005c*/ 	.word	0x00000000
        /*0060*/ 	.short	0x0014
        /*0062*/ 	.short	0x0064
        /*0064*/ 	.byte	0x00, 0xf0, 0x11, 0x00


	//----- nvinfo : EIATTR_KPARAM_INFO
	.align		4
.L_20:
        /*0068*/ 	.byte	0x04, 0x17
        /*006a*/ 	.short	(.L_22 - .L_21)
.L_21:
        /*006c*/ 	.word	0x00000000
        /*0070*/ 	.short	0x0013
        /*0072*/ 	.short	0x0060
        /*0074*/ 	.byte	0x00, 0xf0, 0x11, 0x00


	//----- nvinfo : EIATTR_KPARAM_INFO
	.align		4
.L_22:
        /*0078*/ 	.byte	0x04, 0x17
        /*007a*/ 	.short	(.L_24 - .L_23)
.L_23:
        /*007c*/ 	.word	0x00000000
        /*0080*/ 	.short	0x0012
        /*0082*/ 	.short	0x005c
        /*0084*/ 	.byte	0x00, 0xf0, 0x11, 0x00


	//----- nvinfo : EIATTR_KPARAM_INFO
	.align		4
.L_24:
        /*0088*/ 	.byte	0x04, 0x17
        /*008a*/ 	.short	(.L_26 - .L_25)
.L_25:
        /*008c*/ 	.word	0x00000000
        /*0090*/ 	.short	0x0011
        /*0092*/ 	.short	0x0058
        /*0094*/ 	.byte	0x00, 0xf0, 0x11, 0x00


	//----- nvinfo : EIATTR_KPARAM_INFO
	.align		4
.L_26:
        /*0098*/ 	.byte	0x04, 0x17
        /*009a*/ 	.short	(.L_28 - .L_27)
.L_27:
        /*009c*/ 	.word	0x00000000
        /*00a0*/ 	.short	0x0010
        /*00a2*/ 	.short	0x0054
        /*00a4*/ 	.byte	0x00, 0xf0, 0x11, 0x00


	//----- nvinfo : EIATTR_KPARAM_INFO
	.align		4
.L_28:
        /*00a8*/ 	.byte	0x04, 0x17
        /*00aa*/ 	.short	(.L_30 - .L_29)
.L_29:
        /*00ac*/ 	.word	0x00000000
        /*00b0*/ 	.short	0x000f
        /*00b2*/ 	.short	0x0050
        /*00b4*/ 	.byte	0x00, 0xf0, 0x11, 0x00


	//----- nvinfo : EIATTR_KPARAM_INFO
	.align		4
.L_30:
        /*00b8*/ 	.byte	0x04, 0x17
        /*00ba*/ 	.short	(.L_32 - .L_31)
.L_31:
        /*00bc*/ 	.word	0x00000000
        /*00c0*/ 	.short	0x000e
        /*00c2*/ 	.short	0x004c
        /*00c4*/ 	.byte	0x00, 0xf0, 0x11, 0x00


	//----- nvinfo : EIATTR_KPARAM_INFO
	.align		4
.L_32:
        /*00c8*/ 	.byte	0x04, 0x17
        /*00ca*/ 	.short	(.L_34 - .L_33)
.L_33:
        /*00cc*/ 	.word	0x00000000
        /*00d0*/ 	.short	0x000d
        /*00d2*/ 	.short	0x0048
        /*00d4*/ 	.byte	0x00, 0xf0, 0x11, 0x00


	//----- nvinfo : EIATTR_KPARAM_INFO
	.align		4
.L_34:
        /*00d8*/ 	.byte	0x04, 0x17
        /*00da*/ 	.short	(.L_36 - .L_35)
.L_35:
        /*00dc*/ 	.word	0x00000000
        /*00e0*/ 	.short	0x000c
        /*00e2*/ 	.short	0x0044
        /*00e4*/ 	.byte	0x00, 0xf0, 0x11, 0x00


	//----- nvinfo : EIATTR_KPARAM_INFO
	.align		4
.L_36:
        /*00e8*/ 	.byte	0x04, 0x17
        /*00ea*/ 	.short	(.L_38 - .L_37)
.L_37:
        /*00ec*/ 	.word	0x00000000
        /*00f0*/ 	.short	0x000b
        /*00f2*/ 	.short	0x0040
        /*00f4*/ 	.byte	0x00, 0xf0, 0x11, 0x00


	//----- nvinfo : EIATTR_KPARAM_INFO
	.align		4
.L_38:
        /*00f8*/ 	.byte	0x04, 0x17
        /*00fa*/ 	.short	(.L_40 - .L_39)
.L_39:
        /*00fc*/ 	.word	0x00000000
        /*0100*/ 	.short	0x000a
        /*0102*/ 	.short	0x003c
        /*0104*/ 	.byte	0x00, 0xf0, 0x11, 0x00


	//----- nvinfo : EIATTR_KPARAM_INFO
	.align		4
.L_40:
        /*0108*/ 	.byte	0x04, 0x17
        /*010a*/ 	.short	(.L_42 - .L_41)
.L_41:
        /*010c*/ 	.word	0x00000000
        /*0110*/ 	.short	0x0009
        /*0112*/ 	.short	0x0038
        /*0114*/ 	.byte	0x00, 0xf0, 0x11, 0x00


	//----- nvinfo : EIATTR_KPARAM_INFO
	.align		4
.L_42:
        /*0118*/ 	.byte	0x04, 0x17
        /*011a*/ 	.short	(.L_44 - .L_43)
.L_43:
        /*011c*/ 	.word	0x00000000
        /*0120*/ 	.short	0x0008
        /*0122*/ 	.short	0x0034
        /*0124*/ 	.byte	0x00, 0xf0, 0x11, 0x00


	//----- nvinfo : EIATTR_KPARAM_INFO
	.align		4
.L_44:
        /*0128*/ 	.byte	0x04, 0x17
        /*012a*/ 	.short	(.L_46 - .L_45)
.L_45:
        /*012c*/ 	.word	0x00000000
        /*0130*/ 	.short	0x0007
        /*0132*/ 	.short	0x0030
        /*0134*/ 	.byte	0x00, 0xf0, 0x11, 0x00


	//----- nvinfo : EIATTR_KPARAM_INFO
	.align		4
.L_46:
        /*0138*/ 	.byte	0x04, 0x17
        /*013a*/ 	.short	(.L_48 - .L_47)
.L_47:
        /*013c*/ 	.word	0x00000000
        /*0140*/ 	.short	0x0006
        /*0142*/ 	.short	0x002c
        /*0144*/ 	.byte	0x00, 0xf0, 0x11, 0x00


	//----- nvinfo : EIATTR_KPARAM_INFO
	.align		4
.L_48:
        /*0148*/ 	.byte	0x04, 0x17
        /*014a*/ 	.short	(.L_50 - .L_49)
.L_49:
        /*014c*/ 	.word	0x00000000
        /*0150*/ 	.short	0x0005
        /*0152*/ 	.short	0x0028
        /*0154*/ 	.byte	0x00, 0xf0, 0x11, 0x00


	//----- nvinfo : EIATTR_KPARAM_INFO
	.align		4
.L_50:
        /*0158*/ 	.byte	0x04, 0x17
        /*015a*/ 	.short	(.L_52 - .L_51)
.L_51:
        /*015c*/ 	.word	0x00000000
        /*0160*/ 	.short	0x0004
        /*0162*/ 	.short	0x0020
        /*0164*/ 	.byte	0x00, 0xf4, 0x21, 0x00


	//----- nvinfo : EIATTR_KPARAM_INFO
	.align		4
.L_52:
        /*0168*/ 	.byte	0x04, 0x17
        /*016a*/ 	.short	(.L_54 - .L_53)
.L_53:
        /*016c*/ 	.word	0x00000000
        /*0170*/ 	.short	0x0003
        /*0172*/ 	.short	0x0018
        /*0174*/ 	.byte	0x00, 0xf4, 0x21, 0x00


	//----- nvinfo : EIATTR_KPARAM_INFO
	.align		4
.L_54:
        /*0178*/ 	.byte	0x04, 0x17
        /*017a*/ 	.short	(.L_56 - .L_55)
.L_55:
        /*017c*/ 	.word	0x00000000
        /*0180*/ 	.short	0x0002
        /*0182*/ 	.short	0x0010
        /*0184*/ 	.byte	0x00, 0xf4, 0x21, 0x00


	//----- nvinfo : EIATTR_KPARAM_INFO
	.align		4
.L_56:
        /*0188*/ 	.byte	0x04, 0x17
        /*018a*/ 	.short	(.L_58 - .L_57)
.L_57:
        /*018c*/ 	.word	0x00000000
        /*0190*/ 	.short	0x0001
        /*0192*/ 	.short	0x0008
        /*0194*/ 	.byte	0x00, 0xf4, 0x21, 0x00


	//----- nvinfo : EIATTR_KPARAM_INFO
	.align		4
.L_58:
        /*0198*/ 	.byte	0x04, 0x17
        /*019a*/ 	.short	(.L_60 - .L_59)
.L_59:
        /*019c*/ 	.word	0x00000000
        /*01a0*/ 	.short	0x0000
        /*01a2*/ 	.short	0x0000
        /*01a4*/ 	.byte	0x00, 0xf4, 0x21, 0x00


	//----- nvinfo : EIATTR_SPARSE_MMA_MASK
	.align		4
.L_60:
        /*01a8*/ 	.byte	0x03, 0x50
        /*01aa*/ 	.short	0x0000


	//----- nvinfo : EIATTR_MAXREG_COUNT
	.align		4
        /*01ac*/ 	.byte	0x03, 0x1b
        /*01ae*/ 	.short	0x00ff


	//----- nvinfo : EIATTR_NUM_BARRIERS
	.align		4
        /*01b0*/ 	.byte	0x02, 0x4c
        /*01b2*/ 	.byte	0x01
	.zero		1


	//----- nvinfo : EIATTR_COOP_GROUP_MASK_REGIDS
	.align		4
        /*01b4*/ 	.byte	0x04, 0x29
        /*01b6*/ 	.short	(.L_62 - .L_61)


	//   ....[0]....
.L_61:
        /*01b8*/ 	.word	0xffffffff


	//   ....[1]....
        /*01bc*/ 	.word	0xffffffff


	//   ....[2]....
        /*01c0*/ 	.word	0xffffffff


	//   ....[3]....
        /*01c4*/ 	.word	0xffffffff


	//   ....[4]....
        /*01c8*/ 	.word	0xffffffff


	//   ....[5]....
        /*01cc*/ 	.word	0xffffffff


	//   ....[6]....
        /*01d0*/ 	.word	0xffffffff


	//   ....[7]....
        /*01d4*/ 	.word	0xffffffff


	//   ....[8]....
        /*01d8*/ 	.word	0xffffffff


	//   ....[9]....
        /*01dc*/ 	.word	0xffffffff


	//   ....[10]....
        /*01e0*/ 	.word	0xffffffff


	//   ....[11]....
        /*01e4*/ 	.word	0xffffffff


	//   ....[12]....
        /*01e8*/ 	.word	0xffffffff


	//   ....[13]....
        /*01ec*/ 	.word	0xffffffff


	//   ....[14]....
        /*01f0*/ 	.word	0xffffffff


	//   ....[15]....
        /*01f4*/ 	.word	0xffffffff


	//   ....[16]....
        /*01f8*/ 	.word	0xffffffff


	//   ....[17]....
        /*01fc*/ 	.word	0xffffffff


	//----- nvinfo : EIATTR_COOP_GROUP_INSTR_OFFSETS
	.align		4
.L_62:
        /*0200*/ 	.byte	0x04, 0x28
        /*0202*/ 	.short	(.L_64 - .L_63)


	//   ....[0]....
.L_63:
        /*0204*/ 	.word	0x00001920


	//   ....[1]....
        /*0208*/ 	.word	0x00001930


	//   ....[2]....
        /*020c*/ 	.word	0x00001940


	//   ....[3]....
        /*0210*/ 	.word	0x00001950


	//   ....[4]....
        /*0214*/ 	.word	0x00001990


	//   ....[5]....
        /*0218*/ 	.word	0x000019b0


	//   ....[6]....
        /*021c*/ 	.word	0x000019c0


	//   ....[7]....
        /*0220*/ 	.word	0x000019d0


	//   ....[8]....
        /*0224*/ 	.word	0x00001a80


	//   ....[9]....
        /*0228*/ 	.word	0x00001cf0


	//   ....[10]....
        /*022c*/ 	.word	0x00001d00


	//   ....[11]....
        /*0230*/ 	.word	0x00001d20


	//   ....[12]....
        /*0234*/ 	.word	0x00001d30


	//   ....[13]....
        /*0238*/ 	.word	0x00001d60


	//   ....[14]....
        /*023c*/ 	.word	0x00001d80


	//   ....[15]....
        /*0240*/ 	.word	0x00001da0


	//   ....[16]....
        /*0244*/ 	.word	0x00001db0


	//   ....[17]....
        /*0248*/ 	.word	0x00001e70


	//----- nvinfo : EIATTR_VRC_CTA_INIT_COUNT
	.align		4
.L_64:
        /*024c*/ 	.byte	0x02, 0x4a
	.zero		1
	.zero		1


	//----- nvinfo : EIATTR_EXIT_INSTR_OFFSETS
	.align		4
        /*0250*/ 	.byte	0x04, 0x1c
        /*0252*/ 	.short	(.L_66 - .L_65)


	//   ....[0]....
.L_65:
        /*0254*/ 	.word	0x00003800


	//   ....[1]....
        /*0258*/ 	.word	0x00003830


	//----- nvinfo : EIATTR_REQNTID
	.align		4
.L_66:
        /*025c*/ 	.byte	0x04, 0x10
        /*025e*/ 	.short	(.L_68 - .L_67)
.L_67:
        /*0260*/ 	.word	0x00000100
        /*0264*/ 	.word	0x00000001
        /*0268*/ 	.word	0x00000001


	//----- nvinfo : EIATTR_CBANK_PARAM_SIZE
	.align		4
.L_68:
        /*026c*/ 	.byte	0x03, 0x19
        /*026e*/ 	.short	0x0088


	//----- nvinfo : EIATTR_PARAM_CBANK
	.align		4
        /*0270*/ 	.byte	0x04, 0x0a
        /*0272*/ 	.short	(.L_70 - .L_69)
	.align		4
.L_69:
        /*0274*/ 	.word	index@(.nv.constant0.attn_fwd)
        /*0278*/ 	.short	0x0380
        /*027a*/ 	.short	0x0088


	//----- nvinfo : EIATTR_SW_WAR
	.align		4
.L_70:
        /*027c*/ 	.byte	0x04, 0x36
        /*027e*/ 	.short	(.L_72 - .L_71)
.L_71:
        /*0280*/ 	.word	0x00000008
.L_72:


//--------------------- .nv.compat                --------------------------
	.section	.nv.compat,"",@"SHT_CUDA_COMPAT_INFO"
	.align	4
        /*0000*/ 	.byte	0x02, 0x02, 0x01, 0x00, 0x02, 0x05, 0x05, 0x00, 0x02, 0x03, 0x00, 0x00, 0x02, 0x06, 0x01, 0x00


//--------------------- .nv.callgraph             --------------------------
	.section	.nv.callgraph,"",@"SHT_CUDA_CALLGRAPH"
	.align	4
	.sectionentsize	8
	.align		4
        /*0000*/ 	.word	0x00000000
	.align		4
        /*0004*/ 	.word	0xffffffff
	.align		4
        /*0008*/ 	.word	0x00000000
	.align		4
        /*000c*/ 	.word	0xfffffffe
	.align		4
        /*0010*/ 	.word	0x00000000
	.align		4
        /*0014*/ 	.word	0xfffffffd
	.align		4
        /*0018*/ 	.word	0x00000000
	.align		4
        /*001c*/ 	.word	0xfffffffc


//--------------------- .nv.constant4             --------------------------
	.section	.nv.constant4,"a",@progbits
	.align	8
	.align		8
.nv.constant4:
        /*0000*/ 	.dword	_$_str


//--------------------- .text.attn_fwd            --------------------------
	.section	.text.attn_fwd,"ax",@progbits
	.align	128
        .global         attn_fwd
        .type           attn_fwd,@function
        .size           attn_fwd,(.L_x_3 - attn_fwd)
        .other          attn_fwd,@"STO_CUDA_ENTRY STV_DEFAULT"
attn_fwd:
.text.attn_fwd:
[----:B------:R-:W0:Y:S01]  /*0000*/  LDC R1, c[0x0][0x37c] ;  /* 0x0000df00ff017b82 */ /* 0x000e220000000800 */
[----:B------:R-:W1:Y:S07]  /*0010*/  S2R R11, SR_CTAID.X ;  /* 0x00000000000b7919 */ /* 0x000e6e0000002500 */
[----:B------:R-:W2:Y:S01]  /*0020*/  S2UR UR7, SR_CTAID.Y ;  /* 0x00000000000779c3 */ /* 0x000ea20000002600 */
[----:B------:R-:W2:Y:S01]  /*0030*/  LDCU.64 UR4, c[0x0][0x3b0] ;  /* 0x00007600ff0477ac */ /* 0x000ea20008000a00 */
[----:B------:R-:W3:Y:S01]  /*0040*/  S2R R0, SR_TID.X ;  /* 0x0000000000007919 */ /* 0x000ee20000002100 */
[----:B------:R-:W4:Y:S05]  /*0050*/  LDCU.64 UR10, c[0x0][0x358] ;  /* 0x00006b00ff0a77ac */ /* 0x000f2a0008000a00 */
[----:B------:R-:W5:Y:S08]  /*0060*/  LDC R27, c[0x0][0x3b8] ;  /* 0x0000ee00ff1b7b82 */ /* 0x000f700000000800 */
[----:B------:R-:W0:Y:S01]  /*0070*/  LDC.64 R30, c[0x0][0x380] ;  /* 0x0000e000ff1e7b82 */ /* 0x000e220000000a00 */
[----:B--2---:R-:W-:-:S04]  /*0080*/  UIMAD UR4, UR7, UR4, URZ ;  /* 0x00000004070472a4 */ /* 0x004fc8000f8e02ff */
[----:B------:R-:W-:Y:S01]  /*0090*/  USHF.L.U32 UR6, UR4, 0x1, URZ ;  /* 0x0000000104067899 */ /* 0x000fe200080006ff */
[----:B-1----:R-:W-:Y:S01]  /*00a0*/  IMAD.SHL.U32 R11, R11, 0x20, RZ ;  /* 0x000000200b0b7824 */ /* 0x002fe200078e00ff */
[----:B---3--:R-:W-:-:S04]  /*00b0*/  SHF.R.U32.HI R76, RZ, 0x5, R0 ;  /* 0x00000005ff4c7819 */ /* 0x008fc80000011600 */
[----:B------:R-:W-:Y:S02]  /*00c0*/  LOP3.LUT R77, R11, 0x1f, R0, 0xf8, !PT ;  /* 0x0000001f0b4d7812 */ /* 0x000fe400078ef800 */
[----:B------:R-:W-:-:S03]  /*00d0*/  SGXT.U32 R76, R76, 0x3 ;  /* 0x000000034c4c781a */ /* 0x000fc60000000000 */
[----:B------:R-:W-:Y:S01]  /*00e0*/  IMAD R2, R77, UR5, RZ ;  /* 0x000000054d027c24 */ /* 0x000fe2000f8e02ff */
[----:B------:R-:W-:Y:S01]  /*00f0*/  UIMAD.WIDE UR4, UR4, 0x2, URZ ;  /* 0x00000002040478a5 */ /* 0x000fe2000f8e02ff */
[----:B-----5:R-:W-:Y:S02]  /*0100*/  IMAD R5, R76, R27, RZ ;  /* 0x0000001b4c057224 */ /* 0x020fe400078e02ff */
[C---:B------:R-:W-:Y:S02]  /*0110*/  IMAD.SHL.U32 R3, R2.reuse, 0x2, RZ ;  /* 0x0000000202037824 */ /* 0x040fe400078e00ff */
[----:B------:R-:W-:-:S03]  /*0120*/  IMAD.HI R2, R2, 0x2, RZ ;  /* 0x0000000202027827 */ /* 0x000fc600078e02ff */
[----:B0-----:R-:W-:Y:S01]  /*0130*/  IADD3 R29, P0, P1, R3, UR6, R30 ;  /* 0x00000006031d7c10 */ /* 0x001fe2000f91e01e */
[----:B------:R-:W-:-:S03]  /*0140*/  IMAD R7, R27, 0x8, R5 ;  /* 0x000000081b077824 */ /* 0x000fc600078e0205 */
[----:B------:R-:W-:Y:S01]  /*0150*/  IADD3.X R31, PT, PT, R2, UR5, R31, P0, P1 ;  /* 0x00000005021f7c10 */ /* 0x000fe200087e241f */
[----:B------:R-:W-:Y:S01]  /*0160*/  IMAD R8, R27, 0x8, R7 ;  /* 0x000000081b087824 */ /* 0x000fe200078e0207 */
[-C--:B------:R-:W-:Y:S02]  /*0170*/  LEA R2, P0, R5, R29.reuse, 0x1 ;  /* 0x0000001d05027211 */ /* 0x080fe400078008ff */
[----:B------:R-:W-:Y:S01]  /*0180*/  LEA R4, P1, R7, R29, 0x1 ;  /* 0x0000001d07047211 */ /* 0x000fe200078208ff */
[----:B------:R-:W-:Y:S01]  /*0190*/  IMAD R9, R27, 0x8, R8 ;  /* 0x000000081b097824 */ /* 0x000fe200078e0208 */
[----:B------:R-:W-:Y:S02]  /*01a0*/  LEA.HI.X.SX32 R3, R5, R31, 0x1, P0 ;  /* 0x0000001f05037211 */ /* 0x000fe400000f0eff */
[C---:B------:R-:W-:Y:S02]  /*01b0*/  LEA R6, P0, R8.reuse, R29, 0x1 ;  /* 0x0000001d08067211 */ /* 0x040fe400078008ff */
[-C--:B------:R-:W-:Y:S01]  /*01c0*/  LEA.HI.X.SX32 R5, R7, R31.reuse, 0x1, P1 ;  /* 0x0000001f07057211 */ /* 0x080fe200008f0eff */
[----:B----4-:R0:W2:Y:S01]  /*01d0*/  LDG.E.U16 R17, desc[UR10][R2.64] ;  /* 0x0000000a02117981 */ /* 0x0100a2000c1e1500 */
[----:B------:R-:W-:-:S02]  /*01e0*/  LEA.HI.X.SX32 R7, R8, R31, 0x1, P0 ;  /* 0x0000001f08077211 */ /* 0x000fc400000f0eff */
[----:B------:R-:W-:Y:S01]  /*01f0*/  LEA R8, P0, R9, R29, 0x1 ;  /* 0x0000001d09087211 */ /* 0x000fe200078008ff */
[----:B------:R-:W3:Y:S01]  /*0200*/  LDG.E.U16 R18, desc[UR10][R4.64] ;  /* 0x0000000a04127981 */ /* 0x000ee2000c1e1500 */
[----:B------:R-:W-:Y:S02]  /*0210*/  LEA R10, R27, R9, 0x3 ;  /* 0x000000091b0a7211 */ /* 0x000fe400078e18ff */
[----:B------:R-:W-:Y:S01]  /*0220*/  LEA.HI.X.SX32 R9, R9, R31, 0x1, P0 ;  /* 0x0000001f09097211 */ /* 0x000fe200000f0eff */
[----:B------:R1:W4:Y:S01]  /*0230*/  LDG.E.U16 R19, desc[UR10][R6.64] ;  /* 0x0000000a06137981 */ /* 0x000322000c1e1500 */
[C---:B------:R-:W-:Y:S01]  /*0240*/  LEA R12, P0, R10.reuse, R29, 0x1 ;  /* 0x0000001d0a0c7211 */ /* 0x040fe200078008ff */
[C---:B------:R-:W-:Y:S02]  /*0250*/  IMAD R15, R27.reuse, 0x8, R10 ;  /* 0x000000081b0f7824 */ /* 0x040fe400078e020a */
[----:B------:R5:W4:Y:S01]  /*0260*/  LDG.E.U16 R20, desc[UR10][R8.64] ;  /* 0x0000000a08147981 */ /* 0x000b22000c1e1500 */
[----:B------:R-:W-:Y:S01]  /*0270*/  LEA.HI.X.SX32 R13, R10, R31, 0x1, P0 ;  /* 0x0000001f0a0d7211 */ /* 0x000fe200000f0eff */
[----:B------:R-:W-:-:S04]  /*0280*/  IMAD R10, R27, 0x8, R15 ;  /* 0x000000081b0a7824 */ /* 0x000fc800078e020f */
[----:B------:R-:W-:Y:S01]  /*0290*/  IMAD R16, R27, 0x8, R10 ;  /* 0x000000081b107824 */ /* 0x000fe200078e020a */
[-C--:B0-----:R-:W-:Y:S01]  /*02a0*/  LEA R2, P0, R15, R29.reuse, 0x1 ;  /* 0x0000001d0f027211 */ /* 0x081fe200078008ff */
[----:B------:R0:W4:Y:S02]  /*02b0*/  LDG.E.U16 R21, desc[UR10][R12.64] ;  /* 0x0000000a0c157981 */ /* 0x000124000c1e1500 */
[----:B-1----:R-:W-:Y:S01]  /*02c0*/  IMAD R7, R27, 0x8, R16 ;  /* 0x000000081b077824 */ /* 0x002fe200078e0210 */
[----:B------:R-:W-:Y:S02]  /*02d0*/  LEA R14, P1, R10, R29, 0x1 ;  /* 0x0000001d0a0e7211 */ /* 0x000fe400078208ff */
[----:B------:R-:W-:Y:S01]  /*02e0*/  LEA.HI.X.SX32 R3, R15, R31, 0x1, P0 ;  /* 0x0000001f0f037211 */ /* 0x000fe200000f0eff */
[----:B-----5:R-:W-:Y:S01]  /*02f0*/  IMAD R9, R27, 0x8, R7 ;  /* 0x000000081b097824 */ /* 0x020fe200078e0207 */
[----:B------:R-:W-:Y:S02]  /*0300*/  LEA R4, P0, R16, R29, 0x1 ;  /* 0x0000001d10047211 */ /* 0x000fe400078008ff */
[-C--:B------:R-:W-:Y:S01]  /*0310*/  LEA.HI.X.SX32 R15, R10, R31.reuse, 0x1, P1 ;  /* 0x0000001f0a0f7211 */ /* 0x080fe200008f0eff */
[----:B------:R1:W5:Y:S01]  /*0320*/  LDG.E.U16 R22, desc[UR10][R2.64] ;  /* 0x0000000a02167981 */ /* 0x000362000c1e1500 */
[----:B------:R-:W-:-:S02]  /*0330*/  LEA.HI.X.SX32 R5, R16, R31, 0x1, P0 ;  /* 0x0000001f10057211 */ /* 0x000fc400000f0eff */
[----:B------:R-:W-:Y:S01]  /*0340*/  LEA R10, R27, R9, 0x3 ;  /* 0x000000091b0a7211 */ /* 0x000fe200078e18ff */
[----:B------:R1:W5:Y:S01]  /*0350*/  LDG.E.U16 R23, desc[UR10][R14.64] ;  /* 0x0000000a0e177981 */ /* 0x000362000c1e1500 */
[-C--:B------:R-:W-:Y:S02]  /*0360*/  LEA R6, P0, R7, R29.reuse, 0x1 ;  /* 0x0000001d07067211 */ /* 0x080fe400078008ff */
[C---:B0-----:R-:W-:Y:S01]  /*0370*/  LEA R12, P1, R10.reuse, R29, 0x1 ;  /* 0x0000001d0a0c7211 */ /* 0x041fe200078208ff */
[----:B------:R-:W-:Y:S01]  /*0380*/  IMAD R16, R27, 0x8, R10 ;  /* 0x000000081b107824 */ /* 0x000fe200078e020a */
[----:B------:R-:W-:Y:S01]  /*0390*/  LEA.HI.X.SX32 R7, R7, R31, 0x1, P0 ;  /* 0x0000001f07077211 */ /* 0x000fe200000f0eff */
[----:B------:R0:W5:Y:S01]  /*03a0*/  LDG.E.U16 R24, desc[UR10][R4.64] ;  /* 0x0000000a04187981 */ /* 0x000162000c1e1500 */
[----:B------:R-:W-:Y:S02]  /*03b0*/  LEA R8, P0, R9, R29, 0x1 ;  /* 0x0000001d09087211 */ /* 0x000fe400078008ff */
[-C--:B------:R-:W-:Y:S01]  /*03c0*/  LEA.HI.X.SX32 R13, R10, R31.reuse, 0x1, P1 ;  /* 0x0000001f0a0d7211 */ /* 0x080fe200008f0eff */
[----:B------:R-:W-:Y:S01]  /*03d0*/  IMAD R10, R27, 0x8, R16 ;  /* 0x000000081b0a7824 */ /* 0x000fe200078e0210 */
[----:B------:R-:W-:Y:S01]  /*03e0*/  LEA.HI.X.SX32 R9, R9, R31, 0x1, P0 ;  /* 0x0000001f09097211 */ /* 0x000fe200000f0eff */
[----:B------:R0:W5:Y:S01]  /*03f0*/  LDG.E.U16 R25, desc[UR10][R6.64] ;  /* 0x0000000a06197981 */ /* 0x000162000c1e1500 */
[----:B-1----:R-:W-:Y:S01]  /*0400*/  LEA R2, P0, R16, R29, 0x1 ;  /* 0x0000001d10027211 */ /* 0x002fe200078008ff */
[----:B------:R-:W-:-:S02]  /*0410*/  IMAD R15, R27, 0x8, R10 ;  /* 0x000000081b0f7824 */ /* 0x000fc400078e020a */
[----:B------:R1:W5:Y:S01]  /*0420*/  LDG.E.U16 R26, desc[UR10][R8.64] ;  /* 0x0000000a081a7981 */ /* 0x000362000c1e1500 */
[----:B------:R-:W-:Y:S01]  /*0430*/  LEA.HI.X.SX32 R3, R16, R31, 0x1, P0 ;  /* 0x0000001f10037211 */ /* 0x000fe200000f0eff */
[C---:B------:R-:W-:Y:S01]  /*0440*/  IMAD R16, R27.reuse, 0x8, R15 ;  /* 0x000000081b107824 */ /* 0x040fe200078e020f */
[C---:B0-----:R-:W-:Y:S01]  /*0450*/  LEA R4, P0, R10.reuse, R29, 0x1 ;  /* 0x0000001d0a047211 */ /* 0x041fe200078008ff */
[----:B------:R-:W5:Y:S03]  /*0460*/  LDG.E.U16 R12, desc[UR10][R12.64] ;  /* 0x0000000a0c0c7981 */ /* 0x000f66000c1e1500 */
[----:B------:R-:W-:Y:S01]  /*0470*/  LEA.HI.X.SX32 R5, R10, R31, 0x1, P0 ;  /* 0x0000001f0a057211 */ /* 0x000fe200000f0eff */
[----:B------:R-:W-:Y:S01]  /*0480*/  IMAD R10, R27, 0x8, R16 ;  /* 0x000000081b0a7824 */ /* 0x000fe200078e0210 */
[-C--:B------:R-:W-:Y:S01]  /*0490*/  LEA R6, P0, R15, R29.reuse, 0x1 ;  /* 0x0000001d0f067211 */ /* 0x080fe200078008ff */
[----:B------:R0:W5:Y:S01]  /*04a0*/  LDG.E.U16 R27, desc[UR10][R2.64] ;  /* 0x0000000a021b7981 */ /* 0x000162000c1e1500 */
[----:B------:R-:W-:-:S02]  /*04b0*/  LEA R14, P1, R16, R29, 0x1 ;  /* 0x0000001d100e7211 */ /* 0x000fc400078208ff */
[----:B------:R-:W-:Y:S01]  /*04c0*/  LEA.HI.X.SX32 R7, R15, R31, 0x1, P0 ;  /* 0x0000001f0f077211 */ /* 0x000fe200000f0eff */
[----:B------:R0:W5:Y:S01]  /*04d0*/  LDG.E.U16 R4, desc[UR10][R4.64] ;  /* 0x0000000a04047981 */ /* 0x000162000c1e1500 */
[----:B-1----:R-:W-:Y:S02]  /*04e0*/  LEA R8, P0, R10, R29, 0x1 ;  /* 0x0000001d0a087211 */ /* 0x002fe400078008ff */
[-C--:B------:R-:W-:Y:S01]  /*04f0*/  LEA.HI.X.SX32 R15, R16, R31.reuse, 0x1, P1 ;  /* 0x0000001f100f7211 */ /* 0x080fe200008f0eff */
[----:B------:R1:W5:Y:S01]  /*0500*/  LDG.E.U16 R6, desc[UR10][R6.64] ;  /* 0x0000000a06067981 */ /* 0x000362000c1e1500 */
[----:B------:R-:W-:-:S03]  /*0510*/  LEA.HI.X.SX32 R9, R10, R31, 0x1, P0 ;  /* 0x0000001f0a097211 */ /* 0x000fc600000f0eff */
[----:B------:R-:W5:Y:S04]  /*0520*/  LDG.E.U16 R14, desc[UR10][R14.64] ;  /* 0x0000000a0e0e7981 */ /* 0x000f68000c1e1500 */
[----:B------:R-:W5:Y:S01]  /*0530*/  LDG.E.U16 R8, desc[UR10][R8.64] ;  /* 0x0000000a08087981 */ /* 0x000f62000c1e1500 */
[----:B------:R-:W1:Y:S01]  /*0540*/  S2UR UR6, SR_CgaCtaId ;  /* 0x00000000000679c3 */ /* 0x000e620000008800 */
[C---:B0-----:R-:W-:Y:S01]  /*0550*/  LOP3.LUT R3, R0.reuse, 0xc0, RZ, 0xc0, !PT ;  /* 0x000000c000037812 */ /* 0x041fe200078ec0ff */
[----:B------:R-:W-:Y:S01]  /*0560*/  UMOV UR4, 0x400 ;  /* 0x0000040000047882 */ /* 0x000fe20000000000 */
[C---:B------:R-:W-:Y:S01]  /*0570*/  IMAD.SHL.U32 R16, R0.reuse, 0x2, RZ ;  /* 0x0000000200107824 */ /* 0x040fe200078e00ff */
[----:B------:R-:W-:Y:S01]  /*0580*/  SHF.L.U32 R10, R0, 0x2, RZ ;  /* 0x00000002000a7819 */ /* 0x000fe200000006ff */
[----:B------:R-:W-:Y:S01]  /*0590*/  VIADD R75, R11, 0x20 ;  /* 0x000000200b4b7836 */ /* 0x000fe20000000000 */
[----:B------:R-:W-:-:S02]  /*05a0*/  SHF.R.U32.HI R5, RZ, 0x2, R3 ;  /* 0x00000002ff057819 */ /* 0x000fc40000011603 */
[----:B------:R-:W-:Y:S02]  /*05b0*/  LOP3.LUT R2, R0, 0x18, RZ, 0xc0, !PT ;  /* 0x0000001800027812 */ /* 0x000fe400078ec0ff */
[----:B-1----:R-:W-:Y:S02]  /*05c0*/  LOP3.LUT R7, R10, 0xfc, RZ, 0xc0, !PT ;  /* 0x000000fc0a077812 */ /* 0x002fe400078ec0ff */
[----:B------:R-:W-:Y:S02]  /*05d0*/  LOP3.LUT R5, R5, 0x1fe, R16, 0x78, !PT ;  /* 0x000001fe05057812 */ /* 0x000fe400078e7810 */
[----:B------:R-:W-:Y:S01]  /*05e0*/  ISETP.GE.AND P0, PT, R75, 0x1, PT ;  /* 0x000000014b00780c */ /* 0x000fe20003f06270 */
[----:B------:R-:W-:Y:S01]  /*05f0*/  IMAD R10, R2, 0x100, R7 ;  /* 0x00000100020a7824 */ /* 0x000fe200078e0207 */
[----:B------:R-:W-:Y:S01]  /*0600*/  ULEA UR6, UR6, UR4, 0x18 ;  /* 0x0000000406067291 */ /* 0x000fe2000f8ec0ff */
[----:B------:R-:W-:-:S04]  /*0610*/  SHF.R.U32.HI R3, RZ, 0x1, R3 ;  /* 0x00000001ff037819 */ /* 0x000fc80000011603 */
[----:B------:R-:W-:Y:S02]  /*0620*/  LOP3.LUT R3, R10, R3, RZ, 0x3c, !PT ;  /* 0x000000030a037212 */ /* 0x000fe400078e3cff */
[----:B------:R-:W-:Y:S01]  /*0630*/  LOP3.LUT R10, R0, 0xff, RZ, 0xc0, !PT ;  /* 0x000000ff000a7812 */ /* 0x000fe200078ec0ff */
[----:B------:R-:W-:Y:S01]  /*0640*/  IMAD.MOV.U32 R83, RZ, RZ, -0x800000 ;  /* 0xff800000ff537424 */ /* 0x000fe200078e00ff */
[----:B------:R-:W-:Y:S01]  /*0650*/  MOV R62, 0xff800000 ;  /* 0xff800000003e7802 */ /* 0x000fe20000000f00 */
[----:B------:R-:W-:Y:S01]  /*0660*/  IMAD.MOV.U32 R120, RZ, RZ, -0x800000 ;  /* 0xff800000ff787424 */ /* 0x000fe200078e00ff */
[----:B------:R-:W-:Y:S01]  /*0670*/  CS2R R36, SRZ ;  /* 0x0000000000247805 */ /* 0x000fe2000001ff00 */
[----:B------:R-:W-:Y:S01]  /*0680*/  IMAD.MOV.U32 R63, RZ, RZ, -0x800000 ;  /* 0xff800000ff3f7424 */ /* 0x000fe200078e00ff */
[----:B------:R-:W-:Y:S01]  /*0690*/  CS2R R38, SRZ ;  /* 0x0000000000267805 */ /* 0x000fe2000001ff00 */
[----:B------:R-:W-:Y:S01]  /*06a0*/  IMAD.MOV.U32 R118, RZ, RZ, 0x3f800000 ;  /* 0x3f800000ff767424 */ /* 0x000fe200078e00ff */
[----:B------:R-:W-:Y:S01]  /*06b0*/  CS2R R48, SRZ ;  /* 0x0000000000307805 */ /* 0x000fe2000001ff00 */
[----:B------:R-:W-:Y:S01]  /*06c0*/  IMAD.MOV.U32 R119, RZ, RZ, 0x3f800000 ;  /* 0x3f800000ff777424 */ /* 0x000fe200078e00ff */
[----:B------:R-:W-:Y:S01]  /*06d0*/  CS2R R50, SRZ ;  /* 0x0000000000327805 */ /* 0x000fe2000001ff00 */
[----:B------:R-:W-:Y:S01]  /*06e0*/  IMAD.MOV.U32 R116, RZ, RZ, 0x3f800000 ;  /* 0x3f800000ff747424 */ /* 0x000fe200078e00ff */
[----:B------:R-:W-:Y:S01]  /*06f0*/  CS2R R40, SRZ ;  /* 0x0000000000287805 */ /* 0x000fe2000001ff00 */
[----:B------:R-:W-:Y:S01]  /*0700*/  IMAD.MOV.U32 R117, RZ, RZ, 0x3f800000 ;  /* 0x3f800000ff757424 */ /* 0x000fe200078e00ff */
[----:B------:R-:W-:-:S02]  /*0710*/  CS2R R42, SRZ ;  /* 0x00000000002a7805 */ /* 0x000fc4000001ff00 */
[----:B------:R-:W-:Y:S02]  /*0720*/  CS2R R44, SRZ ;  /* 0x00000000002c7805 */ /* 0x000fe4000001ff00 */
[----:B------:R-:W-:Y:S02]  /*0730*/  ISETP.GE.U32.AND P4, PT, R10, 0x20, PT ;  /* 0x000000200a00780c */ /* 0x000fe40003f86070 */
[----:B------:R-:W-:Y:S02]  /*0740*/  CS2R R46, SRZ ;  /* 0x00000000002e7805 */ /* 0x000fe4000001ff00 */
[C---:B------:R-:W-:Y:S01]  /*0750*/  LOP3.LUT R78, R0.reuse, 0x1c, RZ, 0xc0, !PT ;  /* 0x0000001c004e7812 */ /* 0x040fe200078ec0ff */
[----:B--2---:R-:W-:Y:S04]  /*0760*/  STS.U16 [R5+UR6], R17 ;  /* 0x0000001105007988 */ /* 0x004fe80008000406 */
[----:B---3--:R-:W-:Y:S04]  /*0770*/  STS.U16 [R5+UR6+0x200], R18 ;  /* 0x0002001205007988 */ /* 0x008fe80008000406 */
[----:B----4-:R-:W-:Y:S04]  /*0780*/  STS.U16 [R5+UR6+0x400], R19 ;  /* 0x0004001305007988 */ /* 0x010fe80008000406 */
[----:B------:R-:W-:Y:S04]  /*0790*/  STS.U16 [R5+UR6+0x600], R20 ;  /* 0x0006001405007988 */ /* 0x000fe80008000406 */
[----:B------:R-:W-:Y:S04]  /*07a0*/  STS.U16 [R5+UR6+0x800], R21 ;  /* 0x0008001505007988 */ /* 0x000fe80008000406 */
[----:B-----5:R-:W-:Y:S04]  /*07b0*/  STS.U16 [R5+UR6+0xa00], R22 ;  /* 0x000a001605007988 */ /* 0x020fe80008000406 */
[----:B------:R-:W-:Y:S04]  /*07c0*/  STS.U16 [R5+UR6+0xc00], R23 ;  /* 0x000c001705007988 */ /* 0x000fe80008000406 */
[----:B------:R-:W-:Y:S04]  /*07d0*/  STS.U16 [R5+UR6+0xe00], R24 ;  /* 0x000e001805007988 */ /* 0x000fe80008000406 */
[----:B------:R-:W-:Y:S04]  /*07e0*/  STS.U16 [R5+UR6+0x1000], R25 ;  /* 0x0010001905007988 */ /* 0x000fe80008000406 */
[----:B------:R-:W-:Y:S04]  /*07f0*/  STS.U16 [R5+UR6+0x1200], R26 ;  /* 0x0012001a05007988 */ /* 0x000fe80008000406 */
[----:B------:R-:W-:Y:S04]  /*0800*/  STS.U16 [R5+UR6+0x1400], R12 ;  /* 0x0014000c05007988 */ /* 0x000fe80008000406 */
[----:B------:R-:W-:Y:S04]  /*0810*/  STS.U16 [R5+UR6+0x1600], R27 ;  /* 0x0016001b05007988 */ /* 0x000fe80008000406 */
[----:B------:R0:W-:Y:S04]  /*0820*/  STS.U16 [R5+UR6+0x1800], R4 ;  /* 0x0018000405007988 */ /* 0x0001e80008000406 */
[----:B------:R-:W-:Y:S04]  /*0830*/  STS.U16 [R5+UR6+0x1a00], R6 ;  /* 0x001a000605007988 */ /* 0x000fe80008000406 */
[----:B------:R-:W-:Y:S04]  /*0840*/  STS.U16 [R5+UR6+0x1c00], R14 ;  /* 0x001c000e05007988 */ /* 0x000fe80008000406 */
[----:B------:R1:W-:Y:S01]  /*0850*/  STS.U16 [R5+UR6+0x1e00], R8 ;  /* 0x001e000805007988 */ /* 0x0003e20008000406 */
[----:B0-----:R-:W-:-:S02]  /*0860*/  LOP3.LUT R4, R0, 0x3, RZ, 0xc0, !PT ;  /* 0x0000000300047812 */ /* 0x001fc400078ec0ff */
[----:B-1----:R-:W-:-:S04]  /*0870*/  LOP3.LUT R5, R0, 0xe0, RZ, 0xc0, !PT ;  /* 0x000000e000057812 */ /* 0x002fc800078ec0ff */
[----:B------:R-:W-:-:S05]  /*0880*/  SHF.L.U32 R7, R5, 0x3, RZ ;  /* 0x0000000305077819 */ /* 0x000fca00000006ff */
[----:B------:R-:W-:Y:S01]  /*0890*/  IMAD R5, R4, 0x20, R7 ;  /* 0x0000002004057824 */ /* 0x000fe200078e0207 */
[----:B------:R-:W-:Y:S06]  /*08a0*/  @!P0 BRA `(.L_x_0) ;  /* 0x0000001800e88947 */ /* 0x000fec0003800000 */
[C---:B------:R-:W-:Y:S01]  /*08b0*/  IMAD.SHL.U32 R8, R0.reuse, 0x8, RZ ;  /* 0x0000000800087824 */ /* 0x040fe200078e00ff */
[----:B------:R-:W0:Y:S01]  /*08c0*/  LDC.64 R12, c[0x0][0x3c0] ;  /* 0x0000f000ff0c7b82 */ /* 0x000e220000000a00 */
[C---:B------:R-:W-:Y:S01]  /*08d0*/  LOP3.LUT R6, R0.reuse, 0x7, RZ, 0xc0, !PT ;  /* 0x0000000700067812 */ /* 0x040fe200078ec0ff */
[----:B------:R-:W1:Y:S01]  /*08e0*/  LDCU UR8, c[0x0][0x3c8] ;  /* 0x00007900ff0877ac */ /* 0x000e620008000800 */
[----:B------:R-:W-:Y:S01]  /*08f0*/  LOP3.LUT R15, R0, 0x20, RZ, 0xc0, !PT ;  /* 0x00000020000f7812 */ /* 0x000fe200078ec0ff */
[----:B------:R-:W-:Y:S01]  /*0900*/  IMAD.MOV.U32 R82, RZ, RZ, -0x800000 ;  /* 0xff800000ff527424 */ /* 0x000fe200078e00ff */
[----:B------:R-:W-:Y:S01]  /*0910*/  LOP3.LUT R19, R8, 0x30, RZ, 0xc0, !PT ;  /* 0x0000003008137812 */ /* 0x000fe200078ec0ff */
[----:B------:R-:W-:Y:S01]  /*0920*/  IMAD.SHL.U32 R21, R6, 0x10, RZ ;  /* 0x0000001006157824 */ /* 0x000fe200078e00ff */
[--C-:B------:R-:W-:Y:S01]  /*0930*/  SHF.R.S32.HI R8, RZ, 0x2, R0.reuse ;  /* 0x00000002ff087819 */ /* 0x100fe20000011400 */
[----:B------:R-:W2:Y:S01]  /*0940*/  LDCU.64 UR12, c[0x0][0x388] ;  /* 0x00007100ff0c77ac */ /* 0x000ea20008000a00 */
[----:B------:R-:W-:Y:S01]  /*0950*/  LOP3.LUT R9, R0, 0x7f, RZ, 0xc0, !PT ;  /* 0x0000007f00097812 */ /* 0x000fe200078ec0ff */
[----:B------:R-:W-:Y:S01]  /*0960*/  IMAD R19, R6, 0x40, R19 ;  /* 0x0000004006137824 */ /* 0x000fe200078e0213 */
[----:B------:R-:W-:Y:S01]  /*0970*/  LOP3.LUT P0, RZ, R0, 0x80, RZ, 0xc0, !PT ;  /* 0x0000008000ff7812 */ /* 0x000fe2000780c0ff */
[----:B------:R-:W3:Y:S01]  /*0980*/  LDCU.64 UR4, c[0x0][0x3d0] ;  /* 0x00007a00ff0477ac */ /* 0x000ee20008000a00 */
[----:B------:R-:W-:Y:S01]  /*0990*/  LEA R64, R6, R15, 0x2 ;  /* 0x0000000f06407211 */ /* 0x000fe200078e10ff */
[----:B------:R-:W-:Y:S01]  /*09a0*/  IMAD.SHL.U32 R6, R4, 0x2, RZ ;  /* 0x0000000204067824 */ /* 0x000fe200078e00ff */
[----:B------:R-:W-:Y:S01]  /*09b0*/  SGXT R8, R8, 0x1 ;  /* 0x000000010808781a */ /* 0x000fe20000000200 */
[----:B------:R-:W-:Y:S01]  /*09c0*/  IMAD.SHL.U32 R70, R9, 0x2, RZ ;  /* 0x0000000209467824 */ /* 0x000fe200078e00ff */
[----:B------:R-:W-:Y:S01]  /*09d0*/  SEL R17, RZ, 0x110, !P0 ;  /* 0x00000110ff117807 */ /* 0x000fe20004000000 */
[----:B------:R-:W4:Y:S01]  /*09e0*/  LDC.64 R28, c[0x0][0x390] ;  /* 0x0000e400ff1c7b82 */ /* 0x000f220000000a00 */
[----:B------:R-:W-:Y:S01]  /*09f0*/  LOP3.LUT R23, R8, 0x90, RZ, 0xc0, !PT ;  /* 0x0000009008177812 */ /* 0x000fe200078ec0ff */
[----:B------:R-:W-:Y:S01]  /*0a00*/  IMAD.SHL.U32 R8, R0, 0x20, RZ ;  /* 0x0000002000087824 */ /* 0x000fe200078e00ff */
[----:B------:R-:W-:Y:S01]  /*0a10*/  SHF.R.U32.HI R14, RZ, 0x1, R15 ;  /* 0x00000001ff0e7819 */ /* 0x000fe2000001160f */
[----:B------:R-:W-:Y:S01]  /*0a20*/  IMAD.MOV.U32 R81, RZ, RZ, -0x800000 ;  /* 0xff800000ff517424 */ /* 0x000fe200078e00ff */
[----:B------:R-:W-:Y:S01]  /*0a30*/  LEA.HI R6, R15, R6, RZ, 0x1e ;  /* 0x000000060f067211 */ /* 0x000fe200078ff0ff */
[----:B0-----:R-:W-:Y:S01]  /*0a40*/  IMAD R12, R12, UR7, RZ ;  /* 0x000000070c0c7c24 */ /* 0x001fe2000f8e02ff */
[--C-:B------:R-:W-:Y:S01]  /*0a50*/  SHF.R.S32.HI R20, RZ, 0x6, R0.reuse ;  /* 0x00000006ff147819 */ /* 0x100fe20000011400 */
[----:B------:R-:W-:Y:S01]  /*0a60*/  IMAD.MOV.U32 R79, RZ, RZ, -0x800000 ;  /* 0xff800000ff4f7424 */ /* 0x000fe200078e00ff */
[----:B------:R-:W-:Y:S01]  /*0a70*/  SHF.R.U32.HI R15, RZ, 0x7, R0 ;  /* 0x00000007ff0f7819 */ /* 0x000fe20000011600 */
[----:B------:R-:W-:Y:S01]  /*0a80*/  IMAD.MOV.U32 R118, RZ, RZ, 0x3f800000 ;  /* 0x3f800000ff767424 */ /* 0x000fe200078e00ff */
[----:B------:R-:W-:Y:S01]  /*0a90*/  LOP3.LUT R70, R17, R70, RZ, 0x3c, !PT ;  /* 0x0000004611467212 */ /* 0x000fe200078e3cff */
[----:B---3--:R-:W-:Y:S01]  /*0aa0*/  UIMAD UR4, UR7, UR4, URZ ;  /* 0x00000004070472a4 */ /* 0x008fe2000f8e02ff */
[C---:B------:R-:W-:Y:S01]  /*0ab0*/  LOP3.LUT R18, R23.reuse, R14, RZ, 0x3c, !PT ;  /* 0x0000000e17127212 */ /* 0x040fe200078e3cff */
[----:B------:R-:W-:Y:S01]  /*0ac0*/  IMAD.MOV.U32 R119, RZ, RZ, 0x3f800000 ;  /* 0x3f800000ff777424 */ /* 0x000fe200078e00ff */
[C---:B------:R-:W-:Y:S01]  /*0ad0*/  LOP3.LUT R17, R23.reuse, R7, RZ, 0xfc, !PT ;  /* 0x0000000717117212 */ /* 0x040fe200078efcff */
[----:B------:R-:W-:Y:S01]  /*0ae0*/  IMAD.MOV.U32 R116, RZ, RZ, 0x3f800000 ;  /* 0x3f800000ff747424 */ /* 0x000fe200078e00ff */
[----:B------:R-:W-:Y:S01]  /*0af0*/  LOP3.LUT R23, R23, 0x160, R8, 0xf8, !PT ;  /* 0x0000016017177812 */ /* 0x000fe200078ef808 */
[----:B------:R-:W-:Y:S01]  /*0b00*/  IMAD.MOV.U32 R117, RZ, RZ, 0x3f800000 ;  /* 0x3f800000ff757424 */ /* 0x000fe200078e00ff */
[----:B------:R-:W-:-:S02]  /*0b10*/  LOP3.LUT R7, R8, 0x360, RZ, 0xc0, !PT ;  /* 0x0000036008077812 */ /* 0x000fc400078ec0ff */
[----:B------:R-:W-:Y:S02]  /*0b20*/  CS2R R36, SRZ ;  /* 0x0000000000247805 */ /* 0x000fe4000001ff00 */
[----:B------:R-:W-:Y:S02]  /*0b30*/  SGXT R14, R20, 0x1 ;  /* 0x00000001140e781a */ /* 0x000fe40000000200 */
[----:B------:R-:W-:Y:S02]  /*0b40*/  CS2R R38, SRZ ;  /* 0x0000000000267805 */ /* 0x000fe4000001ff00 */
[----:B------:R-:W-:Y:S02]  /*0b50*/  SGXT.U32 R8, R15, 0x1 ;  /* 0x000000010f08781a */ /* 0x000fe40000000000 */
[----:B------:R-:W-:Y:S02]  /*0b60*/  CS2R R48, SRZ ;  /* 0x0000000000307805 */ /* 0x000fe4000001ff00 */
[----:B------:R-:W-:-:S02]  /*0b70*/  LOP3.LUT R21, R21, 0x30, R16, 0x78, !PT ;  /* 0x0000003015157812 */ /* 0x000fc400078e7810 */
[----:B------:R-:W-:Y:S02]  /*0b80*/  CS2R R50, SRZ ;  /* 0x0000000000327805 */ /* 0x000fe4000001ff00 */
[----:B------:R-:W-:Y:S01]  /*0b90*/  IADD3 R7, PT, PT, R18, UR6, R7 ;  /* 0x0000000612077c10 */ /* 0x000fe2000fffe007 */
[----:B------:R-:W-:Y:S01]  /*0ba0*/  IMAD R18, R8, R13, RZ ;  /* 0x0000000d08127224 */ /* 0x000fe200078e02ff */
[----:B------:R-:W-:Y:S01]  /*0bb0*/  LOP3.LUT R15, R14, 0x90, RZ, 0xc0, !PT ;  /* 0x000000900e0f7812 */ /* 0x000fe200078ec0ff */
[----:B------:R-:W-:Y:S01]  /*0bc0*/  IMAD.U32 R64, R64, 0x40, R21 ;  /* 0x0000004040407824 */ /* 0x000fe200078e0015 */
[--C-:B------:R-:W-:Y:S01]  /*0bd0*/  LOP3.LUT R19, R19, 0x10, R16.reuse, 0x78, !PT ;  /* 0x0000001013137812 */ /* 0x100fe200078e7810 */
[----:B-1----:R-:W-:Y:S01]  /*0be0*/  IMAD R14, R9, UR8, RZ ;  /* 0x00000008090e7c24 */ /* 0x002fe2000f8e02ff */
[--C-:B------:R-:W-:Y:S01]  /*0bf0*/  LOP3.LUT R8, R15, 0x17e, R16.reuse, 0x78, !PT ;  /* 0x0000017e0f087812 */ /* 0x100fe200078e7810 */
[----:B------:R-:W-:Y:S01]  /*0c00*/  USHF.L.U32 UR8, UR4, 0x1, URZ ;  /* 0x0000000104087899 */ /* 0x000fe200080006ff */
[----:B------:R-:W-:Y:S01]  /*0c10*/  LOP3.LUT R21, R17, 0x10, R16, 0x78, !PT ;  /* 0x0000001011157812 */ /* 0x000fe200078e7810 */
[----:B------:R-:W-:Y:S01]  /*0c20*/  IMAD R16, R13, 0x2, R18 ;  /* 0x000000020d107824 */ /* 0x000fe200078e0212 */
[----:B------:R-:W-:-:S02]  /*0c30*/  LEA R15, R4, UR6, 0x5 ;  /* 0x00000006040f7c11 */ /* 0x000fc4000f8e28ff */
[----:B------:R-:W-:Y:S02]  /*0c40*/  CS2R R40, SRZ ;  /* 0x0000000000287805 */ /* 0x000fe4000001ff00 */
[----:B------:R-:W-:Y:S01]  /*0c50*/  LOP3.LUT R66, R0, 0x10, RZ, 0xc0, !PT ;  /* 0x0000001000427812 */ /* 0x000fe200078ec0ff */
[C---:B------:R-:W-:Y:S01]  /*0c60*/  IMAD R20, R13.reuse, 0x2, R16 ;  /* 0x000000020d147824 */ /* 0x040fe200078e0210 */
[----:B------:R-:W-:Y:S02]  /*0c70*/  ISETP.GE.U32.AND P5, PT, R10, 0x40, PT ;  /* 0x000000400a00780c */ /* 0x000fe40003fa6070 */
[----:B------:R-:W-:Y:S02]  /*0c80*/  CS2R R42, SRZ ;  /* 0x00000000002a7805 */ /* 0x000fe4000001ff00 */
[----:B------:R-:W-:Y:S01]  /*0c90*/  LEA R24, R66, R15, 0x7 ;  /* 0x0000000f42187211 */ /* 0x000fe200078e38ff */
[----:B------:R-:W-:Y:S01]  /*0ca0*/  IMAD R22, R13, 0x2, R20 ;  /* 0x000000020d167824 */ /* 0x000fe200078e0214 */
[----:B------:R-:W-:Y:S01]  /*0cb0*/  ISETP.EQ.U32.AND P6, PT, R4, RZ, !P5 ;  /* 0x000000ff0400720c */ /* 0x000fe20006fc2070 */
[----:B------:R-:W-:Y:S01]  /*0cc0*/  IMAD.SHL.U32 R15, R14, 0x2, RZ ;  /* 0x000000020e0f7824 */ /* 0x000fe200078e00ff */
[----:B------:R-:W-:Y:S01]  /*0cd0*/  LOP3.LUT R17, R0, 0xf, RZ, 0xc0, !PT ;  /* 0x0000000f00117812 */ /* 0x000fe200078ec0ff */
[----:B------:R-:W-:Y:S01]  /*0ce0*/  IMAD.IADD R9, R21, 0x1, R24 ;  /* 0x0000000115097824 */ /* 0x000fe200078e0218 */
[----:B------:R-:W-:Y:S01]  /*0cf0*/  LEA R24, R13, R22, 0x1 ;  /* 0x000000160d187211 */ /* 0x000fe200078e08ff */
[----:B------:R-:W0:Y:S01]  /*0d00*/  LDC R21, c[0x0][0x3d8] ;  /* 0x0000f600ff157b82 */ /* 0x000e220000000800 */
[----:B------:R-:W-:Y:S01]  /*0d10*/  IMAD.SHL.U32 R4, R12, 0x2, RZ ;  /* 0x000000020c047824 */ /* 0x000fe200078e00ff */
[----:B------:R-:W-:Y:S01]  /*0d20*/  LEA.HI R71, R78, R11, RZ, 0x1e ;  /* 0x0000000b4e477211 */ /* 0x000fe200078ff0ff */
[----:B------:R-:W-:Y:S01]  /*0d30*/  IMAD.HI R12, R12, 0x2, RZ ;  /* 0x000000020c0c7827 */ /* 0x000fe200078e02ff */
[----:B------:R-:W-:-:S02]  /*0d40*/  MOV R80, 0xff800000 ;  /* 0xff80000000507802 */ /* 0x000fc40000000f00 */
[----:B------:R-:W-:Y:S02]  /*0d50*/  CS2R R44, SRZ ;  /* 0x00000000002c7805 */ /* 0x000fe4000001ff00 */
[----:B--2---:R-:W-:Y:S01]  /*0d60*/  IADD3 R101, P0, P1, R15, UR12, R4 ;  /* 0x0000000c0f657c10 */ /* 0x004fe2000f91e004 */
[C---:B------:R-:W-:Y:S01]  /*0d70*/  IMAD R26, R13.reuse, 0x2, R24 ;  /* 0x000000020d1a7824 */ /* 0x040fe200078e0218 */
[----:B------:R-:W-:Y:S01]  /*0d80*/  SHF.R.U32.HI R4, RZ, 0x4, R0 ;  /* 0x00000004ff047819 */ /* 0x000fe20000011600 */
[----:B------:R-:W-:Y:S01]  /*0d90*/  IMAD.HI R15, R14, 0x2, RZ ;  /* 0x000000020e0f7827 */ /* 0x000fe200078e02ff */
[-C--:B------:R-:W-:Y:S02]  /*0da0*/  LEA R108, P3, R22, R101.reuse, 0x1 ;  /* 0x00000065166c7211 */ /* 0x080fe400078608ff */
[----:B------:R-:W-:Y:S02]  /*0db0*/  CS2R R46, SRZ ;  /* 0x00000000002e7805 */ /* 0x000fe4000001ff00 */
[-C--:B------:R-:W-:Y:S01]  /*0dc0*/  LEA R110, P2, R20, R101.reuse, 0x1 ;  /* 0x00000065146e7211 */ /* 0x080fe200078408ff */
[----:B------:R-:W-:Y:S01]  /*0dd0*/  IMAD R14, R13, 0x2, R26 ;  /* 0x000000020d0e7824 */ /* 0x000fe200078e021a */
[----:B------:R-:W-:Y:S01]  /*0de0*/  SGXT.U32 R4, R4, 0x4 ;  /* 0x000000040404781a */ /* 0x000fe20000000000 */
[----:B------:R-:W-:Y:S01]  /*0df0*/  IMAD R66, R66, 0x20, R19 ;  /* 0x0000002042427824 */ /* 0x000fe200078e0213 */
[----:B------:R-:W-:Y:S01]  /*0e00*/  IADD3.X R19, PT, PT, R15, UR13, R12, P0, P1 ;  /* 0x0000000d0f137c10 */ /* 0x000fe200087e240c */
[----:B------:R-:W-:Y:S01]  /*0e10*/  IMAD R13, R13, 0x2, R14 ;  /* 0x000000020d0d7824 */ /* 0x000fe200078e020e */
[-C--:B------:R-:W-:Y:S01]  /*0e20*/  LEA R114, P0, R18, R101.reuse, 0x1 ;  /* 0x0000006512727211 */ /* 0x080fe200078008ff */
[----:B------:R-:W-:Y:S01]  /*0e30*/  IMAD R17, R17, UR5, RZ ;  /* 0x0000000511117c24 */ /* 0x000fe2000f8e02ff */
[----:B------:R-:W-:Y:S01]  /*0e40*/  LEA R112, P1, R16, R101, 0x1 ;  /* 0x0000006510707211 */ /* 0x000fe200078208ff */
[----:B------:R-:W-:Y:S01]  /*0e50*/  UIMAD.WIDE UR4, UR4, 0x2, URZ ;  /* 0x00000002040478a5 */ /* 0x000fe2000f8e02ff */
[----:B------:R-:W-:Y:S01]  /*0e60*/  LEA.HI.X.SX32 R109, R22, R19, 0x1, P3 ;  /* 0x00000013166d7211 */ /* 0x000fe200018f0eff */
[----:B------:R-:W-:Y:S01]  /*0e70*/  IMAD.SHL.U32 R15, R17, 0x2, RZ ;  /* 0x00000002110f7824 */ /* 0x000fe200078e00ff */
[----:B------:R-:W-:Y:S01]  /*0e80*/  LEA R100, P3, R13, R101, 0x1 ;  /* 0x000000650d647211 */ /* 0x000fe200078608ff */
[----:B------:R-:W1:Y:S01]  /*0e90*/  LDCU UR9, c[0x0][0x3a8] ;  /* 0x00007500ff0977ac */ /* 0x000e620008000800 */
[----:B------:R-:W-:-:S02]  /*0ea0*/  LEA.HI.X.SX32 R111, R20, R19, 0x1, P2 ;  /* 0x00000013146f7211 */ /* 0x000fc400010f0eff */
[-C--:B------:R-:W-:Y:S01]  /*0eb0*/  LEA.HI.X.SX32 R115, R18, R19.reuse, 0x1, P0 ;  /* 0x0000001312737211 */ /* 0x080fe200000f0eff */
[----:B------:R-:W-:Y:S01]  /*0ec0*/  UMOV UR4, URZ ;  /* 0x000000ff00047c82 */ /* 0x000fe20008000000 */
[----:B------:R-:W-:Y:S02]  /*0ed0*/  LEA.HI.X.SX32 R113, R16, R19, 0x1, P1 ;  /* 0x0000001310717211 */ /* 0x000fe400008f0eff */
[-C--:B------:R-:W-:Y:S02]  /*0ee0*/  LEA R102, P2, R14, R101.reuse, 0x1 ;  /* 0x000000650e667211 */ /* 0x080fe400078408ff */
[-C--:B------:R-:W-:Y:S02]  /*0ef0*/  LEA R106, P0, R24, R101.reuse, 0x1 ;  /* 0x00000065186a7211 */ /* 0x080fe400078008ff */
[----:B------:R-:W-:Y:S02]  /*0f00*/  LEA R104, P1, R26, R101, 0x1 ;  /* 0x000000651a687211 */ /* 0x000fe400078208ff */
[----:B------:R-:W-:Y:S01]  /*0f10*/  LEA.HI.X.SX32 R101, R13, R19, 0x1, P3 ;  /* 0x000000130d657211 */ /* 0x000fe200018f0eff */
[----:B0-----:R-:W-:Y:S01]  /*0f20*/  IMAD R13, R4, R21, RZ ;  /* 0x00000015040d7224 */ /* 0x001fe200078e02ff */
[-C--:B------:R-:W-:Y:S01]  /*0f30*/  LEA.HI.X.SX32 R103, R14, R19.reuse, 0x1, P2 ;  /* 0x000000130e677211 */ /* 0x080fe200010f0eff */
[----:B------:R-:W-:Y:S01]  /*0f40*/  IMAD.HI R14, R17, 0x2, RZ ;  /* 0x00000002110e7827 */ /* 0x000fe200078e02ff */
[----:B------:R-:W-:-:S02]  /*0f50*/  LEA.HI.X.SX32 R107, R24, R19, 0x1, P0 ;  /* 0x00000013186b7211 */ /* 0x000fc400000f0eff */
[----:B------:R-:W-:Y:S02]  /*0f60*/  LEA.HI.X.SX32 R105, R26, R19, 0x1, P1 ;  /* 0x000000131a697211 */ /* 0x000fe400008f0eff */
[----:B----4-:R-:W-:Y:S01]  /*0f70*/  IADD3 R87, P0, P1, R15, UR8, R28 ;  /* 0x000000080f577c10 */ /* 0x010fe2000f91e01c */
[C---:B------:R-:W-:Y:S01]  /*0f80*/  IMAD R15, R21.reuse, 0x10, R13 ;  /* 0x00000010150f7824 */ /* 0x040fe200078e020d */
[----:B------:R-:W-:Y:S02]  /*0f90*/  LEA.HI R4, R0, 0x30, RZ, 0x1c ;  /* 0x0000003000047811 */ /* 0x000fe400078fe0ff */
[----:B------:R-:W-:Y:S01]  /*0fa0*/  IADD3.X R17, PT, PT, R14, UR5, R29, P0, P1 ;  /* 0x000000050e117c10 */ /* 0x000fe200087e241d */
[----:B------:R-:W-:Y:S01]  /*0fb0*/  UMOV UR5, URZ ;  /* 0x000000ff00057c82 */ /* 0x000fe20008000000 */
[----:B------:R-:W-:Y:S01]  /*0fc0*/  LEA.HI R12, R0, 0x70, RZ, 0x1c ;  /* 0x00000070000c7811 */ /* 0x000fe200078fe0ff */
[----:B------:R-:W-:Y:S01]  /*0fd0*/  IMAD R14, R4, R21, RZ ;  /* 0x00000015040e7224 */ /* 0x000fe200078e02ff */
[----:B------:R-:W-:-:S02]  /*0fe0*/  LEA R4, R21, R15, 0x4 ;  /* 0x0000000f15047211 */ /* 0x000fc400078e20ff */
[----:B------:R-:W-:Y:S01]  /*0ff0*/  LEA R98, P2, R13, R87, 0x1 ;  /* 0x000000570d627211 */ /* 0x000fe200078408ff */
[----:B------:R-:W-:Y:S01]  /*1000*/  IMAD R16, R12, R21, RZ ;  /* 0x000000150c107224 */ /* 0x000fe200078e02ff */
[-C--:B------:R-:W-:Y:S01]  /*1010*/  LEA R96, P3, R15, R87.reuse, 0x1 ;  /* 0x000000570f607211 */ /* 0x080fe200078608ff */
[----:B------:R-:W-:Y:S01]  /*1020*/  IMAD R12, R21, 0x20, R4 ;  /* 0x00000020150c7824 */ /* 0x000fe200078e0204 */
[C---:B------:R-:W-:Y:S02]  /*1030*/  LEA R92, P0, R14.reuse, R87, 0x1 ;  /* 0x000000570e5c7211 */ /* 0x040fe400078008ff */
[-C--:B------:R-:W-:Y:S01]  /*1040*/  LEA.HI.X.SX32 R99, R13, R17.reuse, 0x1, P2 ;  /* 0x000000110d637211 */ /* 0x080fe200010f0eff */
[----:B------:R-:W-:Y:S01]  /*1050*/  IMAD R13, R21, 0x10, R12 ;  /* 0x00000010150d7824 */ /* 0x000fe200078e020c */
[-C--:B------:R-:W-:Y:S02]  /*1060*/  LEA.HI.X.SX32 R97, R15, R17.reuse, 0x1, P3 ;  /* 0x000000110f617211 */ /* 0x080fe400018f0eff */
[----:B------:R-:W-:Y:S01]  /*1070*/  LEA.HI.X.SX32 R93, R14, R17, 0x1, P0 ;  /* 0x000000110e5d7211 */ /* 0x000fe200000f0eff */
[----:B------:R-:W-:Y:S01]  /*1080*/  IMAD R14, R21, 0x10, R13 ;  /* 0x00000010150e7824 */ /* 0x000fe200078e020d */
[----:B------:R-:W-:-:S02]  /*1090*/  LEA R90, P3, R12, R87, 0x1 ;  /* 0x000000570c5a7211 */ /* 0x000fc400078608ff */
[----:B------:R-:W-:Y:S02]  /*10a0*/  LEA R94, P2, R4, R87, 0x1 ;  /* 0x00000057045e7211 */ /* 0x000fe400078408ff */
[----:B------:R-:W-:Y:S02]  /*10b0*/  LEA.HI.X.SX32 R91, R12, R17, 0x1, P3 ;  /* 0x000000110c5b7211 */ /* 0x000fe400018f0eff */
[-C--:B------:R-:W-:Y:S02]  /*10c0*/  LEA R86, P3, R14, R87.reuse, 0x1 ;  /* 0x000000570e567211 */ /* 0x080fe400078608ff */
[----:B------:R-:W-:Y:S02]  /*10d0*/  LEA R84, P1, R16, R87, 0x1 ;  /* 0x0000005710547211 */ /* 0x000fe400078208ff */
[----:B------:R-:W-:Y:S02]  /*10e0*/  LEA.HI.X.SX32 R95, R4, R17, 0x1, P2 ;  /* 0x00000011045f7211 */ /* 0x000fe400010f0eff */
[----:B------:R-:W-:-:S02]  /*10f0*/  LEA R88, P2, R13, R87, 0x1 ;  /* 0x000000570d587211 */ /* 0x000fc400078408ff */
[-C--:B------:R-:W-:Y:S02]  /*1100*/  LEA.HI.X.SX32 R87, R14, R17.reuse, 0x1, P3 ;  /* 0x000000110e577211 */ /* 0x080fe400018f0eff */
[----:B------:R-:W-:Y:S02]  /*1110*/  LEA.HI.X.SX32 R85, R16, R17, 0x1, P1 ;  /* 0x0000001110557211 */ /* 0x000fe400008f0eff */
[C---:B------:R-:W-:Y:S02]  /*1120*/  LEA.HI R14, R78.reuse, 0x8, RZ, 0x1e ;  /* 0x000000084e0e7811 */ /* 0x040fe400078ff0ff */
[C---:B------:R-:W-:Y:S02]  /*1130*/  LEA.HI R16, R78.reuse, 0x18, RZ, 0x1e ;  /* 0x000000184e107811 */ /* 0x040fe400078ff0ff */
[----:B------:R-:W-:Y:S01]  /*1140*/  SHF.R.U32.HI R15, RZ, 0x3, R0 ;  /* 0x00000003ff0f7819 */ /* 0x000fe20000011600 */
[----:B------:R-:W-:Y:S01]  /*1150*/  IMAD.IADD R72, R11, 0x1, R14 ;  /* 0x000000010b487824 */ /* 0x000fe200078e020e */
[----:B------:R-:W-:-:S02]  /*1160*/  LEA.HI R4, R78, 0x10, RZ, 0x1e ;  /* 0x000000104e047811 */ /* 0x000fc400078ff0ff */
[----:B------:R-:W-:Y:S02]  /*1170*/  IADD3 R74, PT, PT, R11, R16, RZ ;  /* 0x000000100b4a7210 */ /* 0x000fe40007ffe0ff */
[----:B------:R-:W-:Y:S01]  /*1180*/  LOP3.LUT R21, R15, 0x4, RZ, 0xc0, !PT ;  /* 0x000000040f157812 */ /* 0x000fe200078ec0ff */
[----:B------:R-:W-:Y:S01]  /*1190*/  IMAD.IADD R73, R11, 0x1, R4 ;  /* 0x000000010b497824 */ /* 0x000fe200078e0204 */
[----:B------:R-:W-:Y:S02]  /*11a0*/  LEA R14, R14, UR6, 0x3 ;  /* 0x000000060e0e7c11 */ /* 0x000fe4000f8e18ff */
[----:B------:R-:W-:Y:S02]  /*11b0*/  LEA R15, R4, UR6, 0x3 ;  /* 0x00000006040f7c11 */ /* 0x000fe4000f8e18ff */
[----:B------:R-:W-:Y:S02]  /*11c0*/  LEA R16, R16, UR6, 0x3 ;  /* 0x0000000610107c11 */ /* 0x000fe4000f8e18ff */
[----:B------:R-:W-:Y:S01]  /*11d0*/  LOP3.LUT P0, RZ, R0, 0x1, RZ, 0xc0, !PT ;  /* 0x0000000100ff7812 */ /* 0x000fe2000780c0ff */
[C---:B------:R-:W-:Y:S01]  /*11e0*/  IMAD.IADD R18, R21.reuse, 0x1, R15 ;  /* 0x0000000115127824 */ /* 0x040fe200078e020f */
[----:B------:R-:W-:Y:S01]  /*11f0*/  LEA R22, R78, UR6, 0x1 ;  /* 0x000000064e167c11 */ /* 0x000fe2000f8e08ff */
[----:B------:R-:W-:Y:S01]  /*1200*/  IMAD.IADD R19, R21, 0x1, R16 ;  /* 0x0000000115137824 */ /* 0x000fe200078e0210 */
[----:B------:R-:W-:Y:S01]  /*1210*/  LEA.HI.X.SX32 R89, R13, R17, 0x1, P2 ;  /* 0x000000110d597211 */ /* 0x000fe200010f0eff */
[----:B------:R-:W-:Y:S01]  /*1220*/  IMAD.IADD R17, R21, 0x1, R14 ;  /* 0x0000000115117824 */ /* 0x000fe200078e020e */
[----:B------:R-:W-:-:S02]  /*1230*/  ISETP.LT.U32.AND P0, PT, R10, 0x40, !P0 ;  /* 0x000000400a00780c */ /* 0x000fc40004701070 */
[----:B------:R-:W-:Y:S02]  /*1240*/  CS2R R12, SRZ ;  /* 0x00000000000c7805 */ /* 0x000fe4000001ff00 */
[----:B------:R-:W-:Y:S02]  /*1250*/  LOP3.LUT R20, R23, 0x10, R0, 0x78, !PT ;  /* 0x0000001017147812 */ /* 0x000fe400078e7800 */
[----:B------:R-:W-:Y:S02]  /*1260*/  LEA R10, R10, UR6, 0x2 ;  /* 0x000000060a0a7c11 */ /* 0x000fe4000f8e10ff */
[----:B------:R-:W-:Y:S02]  /*1270*/  IADD3 R21, PT, PT, R22, R21, RZ ;  /* 0x0000001516157210 */ /* 0x000fe40007ffe0ff */
[C---:B------:R-:W-:Y:S02]  /*1280*/  LOP3.LUT R69, R70.reuse, 0x20, RZ, 0x3c, !PT ;  /* 0x0000002046457812 */ /* 0x040fe400078e3cff */
[----:B------:R-:W-:-:S02]  /*1290*/  LOP3.LUT R68, R70, 0x40, RZ, 0x3c, !PT ;  /* 0x0000004046447812 */ /* 0x000fc400078e3cff */
[----:B------:R-:W-:Y:S02]  /*12a0*/  LOP3.LUT R67, R70, 0x60, RZ, 0x3c, !PT ;  /* 0x0000006046437812 */ /* 0x000fe400078e3cff */
[----:B------:R-:W-:Y:S02]  /*12b0*/  LOP3.LUT R23, R64, 0x40, RZ, 0x3c, !PT ;  /* 0x0000004040177812 */ /* 0x000fe400078e3cff */
[----:B-1----:R-:W-:-:S07]  /*12c0*/  LOP3.LUT R65, R66, 0x20, RZ, 0x3c, !PT ;  /* 0x0000002042417812 */ /* 0x002fce00078e3cff */
.L_x_1:
[----:B------:R-:W-:-:S04]  /*12d0*/  IMAD.WIDE R54, R12, 0x2, R114 ;  /* 0x000000020c367825 */ /* 0x000fc800078e0272 */
[C---:B------:R-:W-:Y:S01]  /*12e0*/  IMAD.WIDE R34, R12.reuse, 0x2, R106 ;  /* 0x000000020c227825 */ /* 0x040fe200078e026a */
[----:B------:R-:W2:Y:S03]  /*12f0*/  LDG.E.U16 R61, desc[UR10][R54.64] ;  /* 0x0000000a363d7981 */ /* 0x000ea6000c1e1500 */
[C---:B------:R-:W-:Y:S01]  /*1300*/  IMAD.WIDE R52, R12.reuse, 0x2, R112 ;  /* 0x000000020c347825 */ /* 0x040fe200078e0270 */
[----:B------:R-:W3:Y:S03]  /*1310*/  LDG.E.U16 R83, desc[UR10][R34.64] ;  /* 0x0000000a22537981 */ /* 0x000ee6000c1e1500 */
[C---:B------:R-:W-:Y:S01]  /*1320*/  IMAD.WIDE R28, R12.reuse, 0x2, R104 ;  /* 0x000000020c1c7825 */ /* 0x040fe200078e0268 */
[----:B------:R-:W4:Y:S03]  /*1330*/  LDG.E.U16 R60, desc[UR10][R52.64] ;  /* 0x0000000a343c7981 */ /* 0x000f26000c1e1500 */
[C---:B------:R-:W-:Y:S01]  /*1340*/  IMAD.WIDE R32, R12.reuse, 0x2, R110 ;  /* 0x000000020c207825 */ /* 0x040fe200078e026e */
[----:B------:R-:W5:Y:S03]  /*1350*/  LDG.E.U16 R120, desc[UR10][R28.64] ;  /* 0x0000000a1c787981 */ /* 0x000f66000c1e1500 */
[C---:B------:R-:W-:Y:S01]  /*1360*/  IMAD.WIDE R26, R12.reuse, 0x2, R102 ;  /* 0x000000020c1a7825 */ /* 0x040fe200078e0266 */
[----:B------:R-:W5:Y:S03]  /*1370*/  LDG.E.U16 R63, desc[UR10][R32.64] ;  /* 0x0000000a203f7981 */ /* 0x000f66000c1e1500 */
[C---:B------:R-:W-:Y:S01]  /*1380*/  IMAD.WIDE R30, R12.reuse, 0x2, R108 ;  /* 0x000000020c1e7825 */ /* 0x040fe200078e026c */
[----:B------:R-:W5:Y:S03]  /*1390*/  LDG.E.U16 R121, desc[UR10][R26.64] ;  /* 0x0000000a1a797981 */ /* 0x000f66000c1e1500 */
[----:B------:R-:W-:Y:S01]  /*13a0*/  IMAD.WIDE R24, R12, 0x2, R100 ;  /* 0x000000020c187825 */ /* 0x000fe200078e0264 */
[----:B------:R-:W5:Y:S04]  /*13b0*/  LDG.E.U16 R62, desc[UR10][R30.64] ;  /* 0x0000000a1e3e7981 */ /* 0x000f68000c1e1500 */
[----:B------:R-:W5:Y:S01]  /*13c0*/  LDG.E.U16 R122, desc[UR10][R24.64] ;  /* 0x0000000a187a7981 */ /* 0x000f62000c1e1500 */
[----:B------:R-:W-:Y:S06]  /*13d0*/  BAR.SYNC.DEFER_BLOCKING 0x0 ;  /* 0x0000000000007b1d */ /* 0x000fec0000010000 */
[----:B--2---:R-:W-:Y:S04]  /*13e0*/  STS.U16 [R70+UR6+0x2000], R61 ;  /* 0x0020003d46007988 */ /* 0x004fe80008000406 */
[----:B---3--:R-:W-:Y:S04]  /*13f0*/  STS.U16 [R70+UR6+0x2800], R83 ;  /* 0x0028005346007988 */ /* 0x008fe80008000406 */
[----:B----4-:R-:W-:Y:S04]  /*1400*/  STS.U16 [R69+UR6+0x2200], R60 ;  /* 0x0022003c45007988 */ /* 0x010fe80008000406 */
[----:B-----5:R-:W-:Y:S04]  /*1410*/  STS.U16 [R69+UR6+0x2a00], R120 ;  /* 0x002a007845007988 */ /* 0x020fe80008000406 */
[----:B------:R-:W-:Y:S04]  /*1420*/  STS.U16 [R68+UR6+0x2400], R63 ;  /* 0x0024003f44007988 */ /* 0x000fe80008000406 */
[----:B------:R-:W-:Y:S04]  /*1430*/  STS.U16 [R68+UR6+0x2c00], R121 ;  /* 0x002c007944007988 */ /* 0x000fe80008000406 */
[----:B------:R-:W-:Y:S04]  /*1440*/  STS.U16 [R67+UR6+0x2600], R62 ;  /* 0x0026003e43007988 */ /* 0x000fe80008000406 */
[----:B------:R-:W-:Y:S01]  /*1450*/  STS.U16 [R67+UR6+0x2e00], R122 ;  /* 0x002e007a43007988 */ /* 0x000fe20008000406 */
[----:B------:R-:W-:Y:S06]  /*1460*/  BAR.SYNC.DEFER_BLOCKING 0x0 ;  /* 0x0000000000007b1d */ /* 0x000fec0000010000 */
[----:B------:R-:W-:Y:S04]  /*1470*/  LDSM.16.MT88.4 R52, [R66+UR6] ;  /* 0x000000064234783b */ /* 0x000fe80008004200 */
[----:B------:R-:W0:Y:S04]  /*1480*/  LDSM.16.M88.4 R56, [R64+UR6+0x2000] ;  /* 0x002000064038783b */ /* 0x000e280008000200 */
[----:B------:R-:W-:Y:S04]  /*1490*/  LDSM.16.MT88.4 R28, [R66+UR6+0x400] ;  /* 0x00040006421c783b */ /* 0x000fe80008004200 */
[----:B------:R-:W1:Y:S04]  /*14a0*/  LDSM.16.MT88.4 R32, [R65+UR6] ;  /* 0x000000064120783b */ /* 0x000e680008004200 */
[----:B------:R-:W2:Y:S04]  /*14b0*/  LDSM.16.MT88.4 R24, [R65+UR6+0x400] ;  /* 0x000400064118783b */ /* 0x000ea80008004200 */
[----:B------:R-:W-:Y:S01]  /*14c0*/  LDSM.16.M88.4 R60, [R23+UR6+0x2000] ;  /* 0x00200006173c783b */ /* 0x000fe20008000200 */
[-C--:B0-----:R-:W-:Y:S08]  /*14d0*/  HMMA.16816.F32.BF16 R52, R52, R56.reuse, RZ ;  /* 0x000000383434723c */ /* 0x081ff000000418ff */
[----:B-1----:R-:W-:-:S12]  /*14e0*/  HMMA.16816.F32.BF16 R32, R32, R56, RZ ;  /* 0x000000382020723c */ /* 0x002fd800000418ff */
[-C--:B------:R-:W-:Y:S01]  /*14f0*/  HMMA.16816.F32.BF16 R28, R28, R58.reuse, R52 ;  /* 0x0000003a1c1c723c */ /* 0x080fe20000041834 */
[----:B------:R-:W0:Y:S07]  /*1500*/  LDSM.16.MT88.4 R52, [R66+UR6+0x800] ;  /* 0x000800064234783b */ /* 0x000e2e0008004200 */
[----:B--2---:R-:W-:Y:S01]  /*1510*/  HMMA.16816.F32.BF16 R56, R24, R58, R32 ;  /* 0x0000003a1838723c */ /* 0x004fe20000041820 */
[----:B------:R-:W1:Y:S04]  /*1520*/  LDSM.16.MT88.4 R32, [R65+UR6+0x800] ;  /* 0x000800064120783b */ /* 0x000e680008004200 */
[----:B------:R-:W2:Y:S07]  /*1530*/  LDSM.16.MT88.4 R24, [R66+UR6+0xc00] ;  /* 0x000c00064218783b */ /* 0x000eae0008004200 */
[-C--:B0-----:R-:W-:Y:S01]  /*1540*/  HMMA.16816.F32.BF16 R28, R52, R60.reuse, R28 ;  /* 0x0000003c341c723c */ /* 0x081fe2000004181c */
[----:B------:R-:W0:Y:S07]  /*1550*/  LDSM.16.MT88.4 R52, [R65+UR6+0xc00] ;  /* 0x000c00064134783b */ /* 0x000e2e0008004200 */
[----:B-1----:R-:W-:Y:S01]  /*1560*/  HMMA.16816.F32.BF16 R56, R32, R60, R56 ;  /* 0x0000003c2038723c */ /* 0x002fe20000041838 */
[----:B------:R-:W-:Y:S11]  /*1570*/  LDSM.16.M88.4 R32, [R64+UR6+0x2080] ;  /* 0x002080064020783b */ /* 0x000ff60008000200 */
[-C--:B--2---:R-:W-:Y:S01]  /*1580*/  HMMA.16816.F32.BF16 R24, R24, R62.reuse, R28 ;  /* 0x0000003e1818723c */ /* 0x084fe2000004181c */
[----:B------:R-:W1:Y:S07]  /*1590*/  LDSM.16.MT88.4 R28, [R66+UR6+0x1000] ;  /* 0x00100006421c783b */ /* 0x000e6e0008004200 */
[----:B0-----:R-:W-:Y:S01]  /*15a0*/  HMMA.16816.F32.BF16 R60, R52, R62, R56 ;  /* 0x0000003e343c723c */ /* 0x001fe20000041838 */
[----:B------:R-:W0:Y:S04]  /*15b0*/  LDSM.16.MT88.4 R56, [R65+UR6+0x1000] ;  /* 0x001000064138783b */ /* 0x000e280008004200 */
[----:B------:R-:W2:Y:S07]  /*15c0*/  LDSM.16.MT88.4 R52, [R66+UR6+0x1400] ;  /* 0x001400064234783b */ /* 0x000eae0008004200 */
[-C--:B-1----:R-:W-:Y:S01]  /*15d0*/  HMMA.16816.F32.BF16 R28, R28, R32.reuse, R24 ;  /* 0x000000201c1c723c */ /* 0x082fe20000041818 */
[----:B------:R-:W1:Y:S07]  /*15e0*/  LDSM.16.MT88.4 R24, [R65+UR6+0x1400] ;  /* 0x001400064118783b */ /* 0x000e6e0008004200 */
[----:B0-----:R-:W-:-:S12]  /*15f0*/  HMMA.16816.F32.BF16 R56, R56, R32, R60 ;  /* 0x000000203838723c */ /* 0x001fd8000004183c */
[-C--:B--2---:R-:W-:Y:S01]  /*1600*/  HMMA.16816.F32.BF16 R60, R52, R34.reuse, R28 ;  /* 0x00000022343c723c */ /* 0x084fe2000004181c */
[----:B------:R-:W-:Y:S04]  /*1610*/  LDSM.16.MT88.4 R28, [R66+UR6+0x1800] ;  /* 0x00180006421c783b */ /* 0x000fe80008004200 */
[----:B------:R-:W0:Y:S03]  /*1620*/  LDSM.16.M88.4 R52, [R23+UR6+0x2080] ;  /* 0x002080061734783b */ /* 0x000e260008000200 */
[----:B-1----:R-:W-:Y:S01]  /*1630*/  HMMA.16816.F32.BF16 R24, R24, R34, R56 ;  /* 0x000000221818723c */ /* 0x002fe20000041838 */
[----:B------:R-:W1:Y:S04]  /*1640*/  LDSM.16.MT88.4 R56, [R65+UR6+0x1800] ;  /* 0x001800064138783b */ /* 0x000e680008004200 */
[----:B------:R-:W2:Y:S07]  /*1650*/  LDSM.16.MT88.4 R32, [R66+UR6+0x1c00] ;  /* 0x001c00064220783b */ /* 0x000eae0008004200 */
[-C--:B0-----:R-:W-:Y:S01]  /*1660*/  HMMA.16816.F32.BF16 R28, R28, R52.reuse, R60 ;  /* 0x000000341c1c723c */ /* 0x081fe2000004183c */
[----:B------:R-:W0:Y:S07]  /*1670*/  LDSM.16.MT88.4 R60, [R65+UR6+0x1c00] ;  /* 0x001c0006413c783b */ /* 0x000e2e0008004200 */
[----:B-1----:R-:W-:-:S12]  /*1680*/  HMMA.16816.F32.BF16 R24, R56, R52, R24 ;  /* 0x000000343818723c */ /* 0x002fd80000041818 */
[----:B--2---:R-:W-:Y:S01]  /*1690*/  HMMA.16816.F32.BF16 R28, R32, R54, R28 ;  /* 0x00000036201c723c */ /* 0x004fe2000004181c */
[----:B------:R-:W-:Y:S01]  /*16a0*/  BAR.SYNC.DEFER_BLOCKING 0x0 ;  /* 0x0000000000007b1d */ /* 0x000fe20000010000 */
[----:B------:R-:W-:-:S04]  /*16b0*/  IADD3 R32, P1, PT, R6, UR4, RZ ;  /* 0x0000000406207c10 */ /* 0x000fc8000ff3e0ff */
[CC--:B------:R-:W-:Y:S01]  /*16c0*/  ISETP.GT.U32.AND P2, PT, R32.reuse, R71.reuse, PT ;  /* 0x000000472000720c */ /* 0x0c0fe20003f44070 */
[----:B------:R-:W-:Y:S01]  /*16d0*/  IMAD.X R33, RZ, RZ, UR5, P1 ;  /* 0x00000005ff217e24 */ /* 0x000fe200088e06ff */
[----:B------:R-:W-:Y:S01]  /*16e0*/  ISETP.GE.U32.AND P1, PT, R32, R71, PT ;  /* 0x000000472000720c */ /* 0x000fe20003f26070 */
[----:B0-----:R-:W-:Y:S10]  /*16f0*/  HMMA.16816.F32.BF16 R24, R60, R54, R24 ;  /* 0x000000363c18723c */ /* 0x001ff40000041818 */
[----:B------:R-:W-:Y:S01]  /*1700*/  FMUL R28, R28, UR9 ;  /* 0x000000091c1c7c20 */ /* 0x000fe20008400000 */
[----:B------:R-:W-:Y:S01]  /*1710*/  ISETP.GT.U32.AND.EX P2, PT, R33, RZ, PT, P2 ;  /* 0x000000ff2100720c */ /* 0x000fe20003f44120 */
[----:B------:R-:W-:Y:S01]  /*1720*/  FMUL R29, R29, UR9 ;  /* 0x000000091d1d7c20 */ /* 0x000fe20008400000 */
[----:B------:R-:W-:-:S02]  /*1730*/  ISETP.GE.U32.AND.EX P1, PT, R33, RZ, PT, P1 ;  /* 0x000000ff2100720c */ /* 0x000fc40003f26110 */
[-C--:B------:R-:W-:Y:S02]  /*1740*/  ISETP.GT.U32.AND P3, PT, R32, R72.reuse, PT ;  /* 0x000000482000720c */ /* 0x080fe40003f64070 */
[----:B------:R-:W-:Y:S02]  /*1750*/  FSEL R28, R28, -INF , !P2 ;  /* 0xff8000001c1c7808 */ /* 0x000fe40005000000 */
[----:B------:R-:W-:Y:S02]  /*1760*/  ISETP.GE.U32.AND P2, PT, R32, R72, PT ;  /* 0x000000482000720c */ /* 0x000fe40003f46070 */
[----:B------:R-:W-:Y:S01]  /*1770*/  FSEL R29, R29, -INF , !P1 ;  /* 0xff8000001d1d7808 */ /* 0x000fe20004800000 */
[----:B------:R-:W-:Y:S01]  /*1780*/  FMUL R30, R30, UR9 ;  /* 0x000000091e1e7c20 */ /* 0x000fe20008400000 */
[----:B------:R-:W-:Y:S01]  /*1790*/  ISETP.GT.U32.AND P1, PT, R32, R73, PT ;  /* 0x000000492000720c */ /* 0x000fe20003f24070 */
[----:B------:R-:W-:Y:S01]  /*17a0*/  FMUL R31, R31, UR9 ;  /* 0x000000091f1f7c20 */ /* 0x000fe20008400000 */
[----:B------:R-:W-:-:S02]  /*17b0*/  ISETP.GT.U32.AND.EX P3, PT, R33, RZ, PT, P3 ;  /* 0x000000ff2100720c */ /* 0x000fc40003f64130 */
[C---:B------:R-:W-:Y:S01]  /*17c0*/  ISETP.GE.U32.AND.EX P2, PT, R33.reuse, RZ, PT, P2 ;  /* 0x000000ff2100720c */ /* 0x040fe20003f46120 */
[----:B------:R-:W-:Y:S01]  /*17d0*/  FMUL R24, R24, UR9 ;  /* 0x0000000918187c20 */ /* 0x000fe20008400000 */
[----:B------:R-:W-:Y:S02]  /*17e0*/  ISETP.GT.U32.AND.EX P1, PT, R33, RZ, PT, P1 ;  /* 0x000000ff2100720c */ /* 0x000fe40003f24110 */
[----:B------:R-:W-:Y:S02]  /*17f0*/  FSEL R30, R30, -INF , !P3 ;  /* 0xff8000001e1e7808 */ /* 0x000fe40005800000 */
[C---:B------:R-:W-:Y:S02]  /*1800*/  ISETP.GE.U32.AND P3, PT, R32.reuse, R73, PT ;  /* 0x000000492000720c */ /* 0x040fe40003f66070 */
[----:B------:R-:W-:Y:S02]  /*1810*/  FSEL R31, R31, -INF , !P2 ;  /* 0xff8000001f1f7808 */ /* 0x000fe40005000000 */
[----:B------:R-:W-:-:S02]  /*1820*/  ISETP.GT.U32.AND P2, PT, R32, R74, PT ;  /* 0x0000004a2000720c */ /* 0x000fc40003f44070 */
[----:B------:R-:W-:Y:S01]  /*1830*/  FSEL R24, R24, -INF , !P1 ;  /* 0xff80000018187808 */ /* 0x000fe20004800000 */
[----:B------:R-:W-:Y:S01]  /*1840*/  FMUL R25, R25, UR9 ;  /* 0x0000000919197c20 */ /* 0x000fe20008400000 */
[----:B------:R-:W-:Y:S01]  /*1850*/  ISETP.GE.U32.AND P1, PT, R32, R74, PT ;  /* 0x0000004a2000720c */ /* 0x000fe20003f26070 */
[----:B------:R-:W-:Y:S01]  /*1860*/  FMUL R26, R26, UR9 ;  /* 0x000000091a1a7c20 */ /* 0x000fe20008400000 */
[----:B------:R-:W-:Y:S01]  /*1870*/  ISETP.GE.U32.AND.EX P3, PT, R33, RZ, PT, P3 ;  /* 0x000000ff2100720c */ /* 0x000fe20003f66130 */
[----:B------:R-:W-:Y:S01]  /*1880*/  FMUL R32, R27, UR9 ;  /* 0x000000091b207c20 */ /* 0x000fe20008400000 */
[C---:B------:R-:W-:Y:S02]  /*1890*/  ISETP.GT.U32.AND.EX P2, PT, R33.reuse, RZ, PT, P2 ;  /* 0x000000ff2100720c */ /* 0x040fe40003f44120 */
[----:B------:R-:W-:Y:S02]  /*18a0*/  ISETP.GE.U32.AND.EX P1, PT, R33, RZ, PT, P1 ;  /* 0x000000ff2100720c */ /* 0x000fe40003f26110 */
[----:B------:R-:W-:-:S02]  /*18b0*/  FSEL R27, R25, -INF , !P3 ;  /* 0xff800000191b7808 */ /* 0x000fc40005800000 */
[----:B------:R-:W-:Y:S02]  /*18c0*/  FSEL R25, R26, -INF , !P2 ;  /* 0xff8000001a197808 */ /* 0x000fe40005000000 */
[----:B------:R-:W-:Y:S02]  /*18d0*/  FSEL R26, R32, -INF , !P1 ;  /* 0xff800000201a7808 */ /* 0x000fe40004800000 */
[----:B------:R-:W-:Y:S02]  /*18e0*/  FMNMX R32, R28, R29, !PT ;  /* 0x0000001d1c207209 */ /* 0x000fe40007800000 */
[----:B------:R-:W-:Y:S02]  /*18f0*/  FMNMX R33, R30, R31, !PT ;  /* 0x0000001f1e217209 */ /* 0x000fe40007800000 */
[----:B------:R-:W-:Y:S02]  /*1900*/  FMNMX R34, R24, R27, !PT ;  /* 0x0000001b18227209 */ /* 0x000fe40007800000 */
[----:B------:R-:W-:Y:S01]  /*1910*/  FMNMX R35, R25, R26, !PT ;  /* 0x0000001a19237209 */ /* 0x000fe20007800000 */
[----:B------:R-:W0:Y:S04]  /*1920*/  SHFL.BFLY PT, R53, R32, 0x2, 0x1f ;  /* 0x0c401f0020357f89 */ /* 0x000e2800000e0000 */
[----:B------:R-:W1:Y:S04]  /*1930*/  SHFL.BFLY PT, R52, R33, 0x2, 0x1f ;  /* 0x0c401f0021347f89 */ /* 0x000e6800000e0000 */
[----:B------:R-:W2:Y:S04]  /*1940*/  SHFL.BFLY PT, R55, R34, 0x2, 0x1f ;  /* 0x0c401f0022377f89 */ /* 0x000ea800000e0000 */
[----:B------:R-:W3:Y:S01]  /*1950*/  SHFL.BFLY PT, R58, R35, 0x2, 0x1f ;  /* 0x0c401f00233a7f89 */ /* 0x000ee200000e0000 */
[----:B0-----:R-:W-:-:S02]  /*1960*/  FMNMX R53, R32, R53, !PT ;  /* 0x0000003520357209 */ /* 0x001fc40007800000 */
[----:B-1----:R-:W-:Y:S02]  /*1970*/  FMNMX R54, R33, R52, !PT ;  /* 0x0000003421367209 */ /* 0x002fe40007800000 */
[----:B--2---:R-:W-:Y:S01]  /*1980*/  FMNMX R56, R34, R55, !PT ;  /* 0x0000003722387209 */ /* 0x004fe20007800000 */
[----:B------:R-:W0:Y:S01]  /*1990*/  SHFL.BFLY PT, R52, R53, 0x1, 0x1f ;  /* 0x0c201f0035347f89 */ /* 0x000e2200000e0000 */
[----:B---3--:R-:W-:-:S03]  /*19a0*/  FMNMX R58, R35, R58, !PT ;  /* 0x0000003a233a7209 */ /* 0x008fc60007800000 */
[----:B------:R-:W1:Y:S04]  /*19b0*/  SHFL.BFLY PT, R55, R54, 0x1, 0x1f ;  /* 0x0c201f0036377f89 */ /* 0x000e6800000e0000 */
[----:B------:R-:W2:Y:S04]  /*19c0*/  SHFL.BFLY PT, R57, R56, 0x1, 0x1f ;  /* 0x0c201f0038397f89 */ /* 0x000ea800000e0000 */
[----:B------:R-:W3:Y:S01]  /*19d0*/  SHFL.BFLY PT, R59, R58, 0x1, 0x1f ;  /* 0x0c201f003a3b7f89 */ /* 0x000ee200000e0000 */
[----:B0-----:R-:W-:Y:S02]  /*19e0*/  FMNMX R52, R53, R52, !PT ;  /* 0x0000003435347209 */ /* 0x001fe40007800000 */
[----:B-1----:R-:W-:-:S03]  /*19f0*/  FMNMX R34, R54, R55, !PT ;  /* 0x0000003736227209 */ /* 0x002fc60007800000 */
[----:B------:R-:W-:Y:S01]  /*1a00*/  @P6 STS [R21+0x2000], R52 ;  /* 0x0020003415006388 */ /* 0x000fe20000000800 */
[----:B--2---:R-:W-:-:S03]  /*1a10*/  FMNMX R57, R56, R57, !PT ;  /* 0x0000003938397209 */ /* 0x004fc60007800000 */
[----:B------:R-:W-:Y:S01]  /*1a20*/  @P6 STS [R17+0x2000], R34 ;  /* 0x0020002211006388 */ /* 0x000fe20000000800 */
[----:B---3--:R-:W-:-:S03]  /*1a30*/  FMNMX R60, R58, R59, !PT ;  /* 0x0000003b3a3c7209 */ /* 0x008fc60007800000 */
[----:B------:R-:W-:Y:S04]  /*1a40*/  @P6 STS [R18+0x2000], R57 ;  /* 0x0020003912006388 */ /* 0x000fe80000000800 */
[----:B------:R-:W-:Y:S01]  /*1a50*/  @P6 STS [R19+0x2000], R60 ;  /* 0x0020003c13006388 */ /* 0x000fe20000000800 */
[----:B------:R-:W-:Y:S06]  /*1a60*/  BAR.SYNC.DEFER_BLOCKING 0x0 ;  /* 0x0000000000007b1d */ /* 0x000fec0000010000 */
[----:B------:R-:W0:Y:S04]  /*1a70*/  @!P5 LDS R11, [R10+0x2000] ;  /* 0x002000000a0bd984 */ /* 0x000e280000000800 */
[----:B0-----:R-:W0:Y:S02]  /*1a80*/  SHFL.BFLY PT, R32, R11, 0x1, 0x1f ;  /* 0x0c201f000b207f89 */ /* 0x001e2400000e0000 */
[----:B0-----:R-:W-:-:S05]  /*1a90*/  FMNMX R33, R11, R32, !PT ;  /* 0x000000200b217209 */ /* 0x001fca0007800000 */
[----:B------:R-:W-:Y:S01]  /*1aa0*/  @P0 STS [R10+0x2000], R33 ;  /* 0x002000210a000388 */ /* 0x000fe20000000800 */
[----:B------:R-:W-:Y:S06]  /*1ab0*/  BAR.SYNC.DEFER_BLOCKING 0x0 ;  /* 0x0000000000007b1d */ /* 0x000fec0000010000 */
[----:B------:R-:W0:Y:S04]  /*1ac0*/  LDS R83, [R22+0x2000] ;  /* 0x0020000016537984 */ /* 0x000e280000000800 */
[----:B------:R-:W1:Y:S04]  /*1ad0*/  LDS R120, [R14+0x2000] ;  /* 0x002000000e787984 */ /* 0x000e680000000800 */
[----:B------:R-:W2:Y:S04]  /*1ae0*/  LDS R63, [R15+0x2000] ;  /* 0x002000000f3f7984 */ /* 0x000ea80000000800 */
[----:B------:R-:W3:Y:S01]  /*1af0*/  LDS R62, [R16+0x2000] ;  /* 0x00200000103e7984 */ /* 0x000ee20000000800 */
[----:B0-----:R-:W-:-:S02]  /*1b00*/  FMNMX R83, R83, R82, !PT ;  /* 0x0000005253537209 */ /* 0x001fc40007800000 */
[----:B-1----:R-:W-:-:S03]  /*1b10*/  FMNMX R120, R120, R81, !PT ;  /* 0x0000005178787209 */ /* 0x002fc60007800000 */
[--C-:B------:R-:W-:Y:S01]  /*1b20*/  FADD R28, R28, -R83.reuse ;  /* 0x800000531c1c7221 */ /* 0x100fe20000000000 */
[----:B--2---:R-:W-:Y:S01]  /*1b30*/  FMNMX R63, R63, R80, !PT ;  /* 0x000000503f3f7209 */ /* 0x004fe20007800000 */
[----:B------:R-:W-:Y:S01]  /*1b40*/  FADD R29, R29, -R83 ;  /* 0x800000531d1d7221 */ /* 0x000fe20000000000 */
[----:B---3--:R-:W-:Y:S01]  /*1b50*/  FMNMX R62, R62, R79, !PT ;  /* 0x0000004f3e3e7209 */ /* 0x008fe20007800000 */
[--C-:B------:R-:W-:Y:S01]  /*1b60*/  FADD R30, R30, -R120.reuse ;  /* 0x800000781e1e7221 */ /* 0x100fe20000000000 */
[----:B------:R-:W-:Y:S01]  /*1b70*/  FADD R31, R31, -R120 ;  /* 0x800000781f1f7221 */ /* 0x000fe20000000000 */
[--C-:B------:R-:W-:Y:S01]  /*1b80*/  FADD R24, R24, -R63.reuse ;  /* 0x8000003f18187221 */ /* 0x100fe20000000000 */
[----:B------:R-:W-:Y:S01]  /*1b90*/  FADD R27, R27, -R63 ;  /* 0x8000003f1b1b7221 */ /* 0x000fe20000000000 */
[--C-:B------:R-:W-:Y:S01]  /*1ba0*/  FADD R25, R25, -R62.reuse ;  /* 0x8000003e19197221 */ /* 0x100fe20000000000 */
[----:B------:R-:W-:Y:S01]  /*1bb0*/  FADD R26, R26, -R62 ;  /* 0x8000003e1a1a7221 */ /* 0x000fe20000000000 */
[----:B------:R-:W-:Y:S01]  /*1bc0*/  FMUL R28, R28, 1.4426950216293334961 ;  /* 0x3fb8aa3b1c1c7820 */ /* 0x000fe20000400000 */
[----:B------:R-:W-:Y:S01]  /*1bd0*/  FMUL R29, R29, 1.4426950216293334961 ;  /* 0x3fb8aa3b1d1d7820 */ /* 0x000fe20000400000 */
[----:B------:R-:W-:Y:S01]  /*1be0*/  FMUL R30, R30, 1.4426950216293334961 ;  /* 0x3fb8aa3b1e1e7820 */ /* 0x000fe20000400000 */
[----:B------:R-:W-:Y:S01]  /*1bf0*/  FMUL R31, R31, 1.4426950216293334961 ;  /* 0x3fb8aa3b1f1f7820 */ /* 0x000fe20000400000 */
[----:B------:R-:W-:Y:S01]  /*1c00*/  FMUL R24, R24, 1.4426950216293334961 ;  /* 0x3fb8aa3b18187820 */ /* 0x000fe20000400000 */
[----:B------:R-:W-:Y:S01]  /*1c10*/  FMUL R27, R27, 1.4426950216293334961 ;  /* 0x3fb8aa3b1b1b7820 */ /* 0x000fe20000400000 */
[----:B------:R-:W-:Y:S01]  /*1c20*/  FMUL R25, R25, 1.4426950216293334961 ;  /* 0x3fb8aa3b19197820 */ /* 0x000fe20000400000 */
[----:B------:R-:W-:Y:S01]  /*1c30*/  FMUL R26, R26, 1.4426950216293334961 ;  /* 0x3fb8aa3b1a1a7820 */ /* 0x000fe20000400000 */
[----:B------:R-:W-:Y:S08]  /*1c40*/  MUFU.EX2 R123, R28 ;  /* 0x0000001c007b7308 */ /* 0x000ff00000000800 */
[----:B------:R-:W0:Y:S08]  /*1c50*/  MUFU.EX2 R124, R29 ;  /* 0x0000001d007c7308 */ /* 0x000e300000000800 */
[----:B------:R-:W-:Y:S08]  /*1c60*/  MUFU.EX2 R121, R30 ;  /* 0x0000001e00797308 */ /* 0x000ff00000000800 */
[----:B------:R-:W1:Y:S08]  /*1c70*/  MUFU.EX2 R122, R31 ;  /* 0x0000001f007a7308 */ /* 0x000e700000000800 */
[----:B------:R-:W-:Y:S08]  /*1c80*/  MUFU.EX2 R54, R24 ;  /* 0x0000001800367308 */ /* 0x000ff00000000800 */
[----:B------:R-:W2:Y:S08]  /*1c90*/  MUFU.EX2 R61, R27 ;  /* 0x0000001b003d7308 */ /* 0x000eb00000000800 */
[----:B------:R-:W-:Y:S08]  /*1ca0*/  MUFU.EX2 R55, R25 ;  /* 0x0000001900377308 */ /* 0x000ff00000000800 */
[----:B------:R-:W3:Y:S01]  /*1cb0*/  MUFU.EX2 R60, R26 ;  /* 0x0000001a003c7308 */ /* 0x000ee20000000800 */
[----:B0-----:R-:W-:Y:S01]  /*1cc0*/  FADD R28, R123, R124 ;  /* 0x0000007c7b1c7221 */ /* 0x001fe20000000000 */
[----:B-1----:R-:W-:Y:S01]  /*1cd0*/  FADD R29, R121, R122 ;  /* 0x0000007a791d7221 */ /* 0x002fe20000000000 */
[----:B--2---:R-:W-:-:S03]  /*1ce0*/  FADD R24, R54, R61 ;  /* 0x0000003d36187221 */ /* 0x004fc60000000000 */
[----:B------:R-:W0:Y:S04]  /*1cf0*/  SHFL.BFLY PT, R31, R28, 0x2, 0x1f ;  /* 0x0c401f001c1f7f89 */ /* 0x000e2800000e0000 */
[----:B------:R-:W1:Y:S01]  /*1d00*/  SHFL.BFLY PT, R32, R29, 0x2, 0x1f ;  /* 0x0c401f001d207f89 */ /* 0x000e6200000e0000 */
[----:B---3--:R-:W-:-:S03]  /*1d10*/  FADD R30, R55, R60 ;  /* 0x0000003c371e7221 */ /* 0x008fc60000000000 */
[----:B------:R-:W2:Y:S04]  /*1d20*/  SHFL.BFLY PT, R27, R24, 0x2, 0x1f ;  /* 0x0c401f00181b7f89 */ /* 0x000ea800000e0000 */
[----:B------:R-:W3:Y:S01]  /*1d30*/  SHFL.BFLY PT, R33, R30, 0x2, 0x1f ;  /* 0x0c401f001e217f89 */ /* 0x000ee200000e0000 */
[----:B0-----:R-:W-:Y:S01]  /*1d40*/  FADD R31, R28, R31 ;  /* 0x0000001f1c1f7221 */ /* 0x001fe20000000000 */
[----:B-1----:R-:W-:-:S04]  /*1d50*/  FADD R32, R29, R32 ;  /* 0x000000201d207221 */ /* 0x002fc80000000000 */
[----:B------:R-:W0:Y:S01]  /*1d60*/  SHFL.BFLY PT, R26, R31, 0x1, 0x1f ;  /* 0x0c201f001f1a7f89 */ /* 0x000e2200000e0000 */
[----:B--2---:R-:W-:-:S03]  /*1d70*/  FADD R27, R24, R27 ;  /* 0x0000001b181b7221 */ /* 0x004fc60000000000 */
[----:B------:R-:W1:Y:S01]  /*1d80*/  SHFL.BFLY PT, R25, R32, 0x1, 0x1f ;  /* 0x0c201f0020197f89 */ /* 0x000e6200000e0000 */
[----:B---3--:R-:W-:-:S03]  /*1d90*/  FADD R33, R30, R33 ;  /* 0x000000211e217221 */ /* 0x008fc60000000000 */
[----:B------:R-:W2:Y:S04]  /*1da0*/  SHFL.BFLY PT, R34, R27, 0x1, 0x1f ;  /* 0x0c201f001b227f89 */ /* 0x000ea800000e0000 */
[----:B------:R-:W3:Y:S01]  /*1db0*/  SHFL.BFLY PT, R28, R33, 0x1, 0x1f ;  /* 0x0c201f00211c7f89 */ /* 0x000ee200000e0000 */
[----:B0-----:R-:W-:Y:S01]  /*1dc0*/  FADD R26, R31, R26 ;  /* 0x0000001a1f1a7221 */ /* 0x001fe20000000000 */
[----:B------:R-:W-:Y:S01]  /*1dd0*/  BAR.SYNC.DEFER_BLOCKING 0x0 ;  /* 0x0000000000007b1d */ /* 0x000fe20000010000 */
[----:B-1----:R-:W-:Y:S01]  /*1de0*/  FADD R24, R32, R25 ;  /* 0x0000001920187221 */ /* 0x002fe20000000000 */
[----:B--2---:R-:W-:Y:S01]  /*1df0*/  FADD R29, R27, R34 ;  /* 0x000000221b1d7221 */ /* 0x004fe20000000000 */
[----:B---3--:R-:W-:-:S03]  /*1e00*/  FADD R28, R33, R28 ;  /* 0x0000001c211c7221 */ /* 0x008fc60000000000 */
[----:B------:R-:W-:Y:S04]  /*1e10*/  @P6 STS [R21+0x2000], R26 ;  /* 0x0020001a15006388 */ /* 0x000fe80000000800 */
[----:B------:R-:W-:Y:S04]  /*1e20*/  @P6 STS [R17+0x2000], R24 ;  /* 0x0020001811006388 */ /* 0x000fe80000000800 */
[----:B------:R-:W-:Y:S04]  /*1e30*/  @P6 STS [R18+0x2000], R29 ;  /* 0x0020001d12006388 */ /* 0x000fe80000000800 */
[----:B------:R-:W-:Y:S01]  /*1e40*/  @P6 STS [R19+0x2000], R28 ;  /* 0x0020001c13006388 */ /* 0x000fe20000000800 */
[----:B------:R-:W-:Y:S06]  /*1e50*/  BAR.SYNC.DEFER_BLOCKING 0x0 ;  /* 0x0000000000007b1d */ /* 0x000fec0000010000 */
[----:B------:R-:W0:Y:S04]  /*1e60*/  @!P5 LDS R4, [R10+0x2000] ;  /* 0x002000000a04d984 */ /* 0x000e280000000800 */
[----:B0-----:R-:W0:Y:S02]  /*1e70*/  SHFL.BFLY PT, R25, R4, 0x1, 0x1f ;  /* 0x0c201f0004197f89 */ /* 0x001e2400000e0000 */
[----:B0-----:R-:W-:-:S05]  /*1e80*/  FADD R25, R4, R25 ;  /* 0x0000001904197221 */ /* 0x001fca0000000000 */
[----:B------:R0:W-:Y:S01]  /*1e90*/  @P0 STS [R10+0x2000], R25 ;  /* 0x002000190a000388 */ /* 0x0001e20000000800 */
[----:B------:R-:W-:Y:S01]  /*1ea0*/  BAR.SYNC.DEFER_BLOCKING 0x0 ;  /* 0x0000000000007b1d */ /* 0x000fe20000010000 */
[----:B------:R-:W-:-:S04]  /*1eb0*/  IMAD.WIDE R52, R13, 0x2, R96 ;  /* 0x000000020d347825 */ /* 0x000fc800078e0260 */
[----:B------:R-:W-:-:S04]  /*1ec0*/  IMAD.WIDE R34, R13, 0x2, R94 ;  /* 0x000000020d227825 */ /* 0x000fc800078e025e */
[----:B------:R-:W-:-:S04]  /*1ed0*/  IMAD.WIDE R32, R13, 0x2, R92 ;  /* 0x000000020d207825 */ /* 0x000fc800078e025c */
[----:B------:R-:W-:-:S04]  /*1ee0*/  IMAD.WIDE R30, R13, 0x2, R90 ;  /* 0x000000020d1e7825 */ /* 0x000fc800078e025a */
[----:B------:R-:W-:-:S04]  /*1ef0*/  IMAD.WIDE R28, R13, 0x2, R88 ;  /* 0x000000020d1c7825 */ /* 0x000fc800078e0258 */
[C---:B------:R-:W-:Y:S01]  /*1f00*/  IMAD.WIDE R26, R13.reuse, 0x2, R86 ;  /* 0x000000020d1a7825 */ /* 0x040fe200078e0256 */
[----:B------:R-:W2:Y:S03]  /*1f10*/  LDG.E.U16 R53, desc[UR10][R52.64] ;  /* 0x0000000a34357981 */ /* 0x000ea6000c1e1500 */
[C---:B0-----:R-:W-:Y:S01]  /*1f20*/  IMAD.WIDE R24, R13.reuse, 0x2, R84 ;  /* 0x000000020d187825 */ /* 0x041fe200078e0254 */
[----:B------:R-:W3:Y:S03]  /*1f30*/  LDG.E.U16 R35, desc[UR10][R34.64] ;  /* 0x0000000a22237981 */ /* 0x000ee6000c1e1500 */
[----:B------:R-:W-:Y:S01]  /*1f40*/  IMAD.WIDE R56, R13, 0x2, R98 ;  /* 0x000000020d387825 */ /* 0x000fe200078e0262 */
[----:B------:R-:W4:Y:S04]  /*1f50*/  LDG.E.U16 R33, desc[UR10][R32.64] ;  /* 0x0000000a20217981 */ /* 0x000f28000c1e1500 */
[----:B------:R0:W5:Y:S04]  /*1f60*/  LDG.E.U16 R125, desc[UR10][R56.64] ;  /* 0x0000000a387d7981 */ /* 0x000168000c1e1500 */
[----:B------:R-:W5:Y:S04]  /*1f70*/  LDG.E.U16 R31, desc[UR10][R30.64] ;  /* 0x0000000a1e1f7981 */ /* 0x000f68000c1e1500 */
[----:B------:R1:W5:Y:S04]  /*1f80*/  LDG.E.U16 R29, desc[UR10][R28.64] ;  /* 0x0000000a1c1d7981 */ /* 0x000368000c1e1500 */
[----:B------:R-:W5:Y:S04]  /*1f90*/  LDG.E.U16 R27, desc[UR10][R26.64] ;  /* 0x0000000a1a1b7981 */ /* 0x000f68000c1e1500 */
[----:B------:R-:W5:Y:S04]  /*1fa0*/  LDG.E.U16 R25, desc[UR10][R24.64] ;  /* 0x0000000a18197981 */ /* 0x000f68000c1e1500 */
[----:B0-----:R-:W-:Y:S04]  /*1fb0*/  LDS R56, [R22+0x2000] ;  /* 0x0020000016387984 */ /* 0x001fe80000000800 */
[----:B------:R-:W0:Y:S04]  /*1fc0*/  LDS R57, [R14+0x2000] ;  /* 0x002000000e397984 */ /* 0x000e280000000800 */
[----:B------:R-:W-:Y:S04]  /*1fd0*/  LDS R58, [R15+0x2000] ;  /* 0x002000000f3a7984 */ /* 0x000fe80000000800 */
[----:B------:R-:W-:Y:S01]  /*1fe0*/  LDS R59, [R16+0x2000] ;  /* 0x00200000103b7984 */ /* 0x000fe20000000800 */
[----:B------:R-:W-:Y:S01]  /*1ff0*/  BAR.SYNC.DEFER_BLOCKING 0x0 ;  /* 0x0000000000007b1d */ /* 0x000fe20000010000 */
[----:B------:R-:W-:-:S02]  /*2000*/  F2FP.BF16.F32.PACK_AB R52, R124, R123 ;  /* 0x0000007b7c34723e */ /* 0x000fc400000010ff */
[----:B------:R-:W-:Y:S02]  /*2010*/  F2FP.BF16.F32.PACK_AB R54, R61, R54 ;  /* 0x000000363d36723e */ /* 0x000fe400000010ff */
[----:B------:R-:W-:Y:S01]  /*2020*/  F2FP.BF16.F32.PACK_AB R55, R60, R55 ;  /* 0x000000373c37723e */ /* 0x000fe200000010ff */
[----:B-1----:R-:W-:-:S04]  /*2030*/  FADD R28, -R83, R82 ;  /* 0x00000052531c7221 */ /* 0x002fc80000000100 */
[----:B------:R-:W-:Y:S01]  /*2040*/  FMUL R60, R28, 1.4426950216293334961 ;  /* 0x3fb8aa3b1c3c7820 */ /* 0x000fe20000400000 */
[----:B------:R-:W-:-:S04]  /*2050*/  FADD R28, -R120, R81 ;  /* 0x00000051781c7221 */ /* 0x000fc80000000100 */
[----:B------:R-:W-:Y:S01]  /*2060*/  FMUL R61, R28, 1.4426950216293334961 ;  /* 0x3fb8aa3b1c3d7820 */ /* 0x000fe20000400000 */
[----:B------:R-:W1:Y:S08]  /*2070*/  MUFU.EX2 R60, R60 ;  /* 0x0000003c003c7308 */ /* 0x000e700000000800 */
[----:B------:R-:W0:Y:S01]  /*2080*/  MUFU.EX2 R61, R61 ;  /* 0x0000003d003d7308 */ /* 0x000e220000000800 */
[----:B------:R-:W-:Y:S01]  /*2090*/  UIADD3 UR4, UP0, UPT, UR4, 0x10, URZ ;  /* 0x0000001004047890 */ /* 0x000fe2000ff1e0ff */
[C---:B-1----:R-:W-:Y:S01]  /*20a0*/  FMUL R36, R60.reuse, R36 ;  /* 0x000000243c247220 */ /* 0x042fe20000400000 */
[C---:B------:R-:W-:Y:S01]  /*20b0*/  FMUL R37, R60.reuse, R37 ;  /* 0x000000253c257220 */ /* 0x040fe20000400000 */
[C---:B------:R-:W-:Y:S01]  /*20c0*/  FMUL R48, R60.reuse, R48 ;  /* 0x000000303c307220 */ /* 0x040fe20000400000 */
[----:B------:R-:W-:Y:S01]  /*20d0*/  FMUL R49, R60, R49 ;  /* 0x000000313c317220 */ /* 0x000fe20000400000 */
[C---:B0-----:R-:W-:Y:S01]  /*20e0*/  FMUL R38, R61.reuse, R38 ;  /* 0x000000263d267220 */ /* 0x041fe20000400000 */
[C---:B------:R-:W-:Y:S01]  /*20f0*/  FMUL R39, R61.reuse, R39 ;  /* 0x000000273d277220 */ /* 0x040fe20000400000 */
[C---:B------:R-:W-:Y:S01]  /*2100*/  FMUL R50, R61.reuse, R50 ;  /* 0x000000323d327220 */ /* 0x040fe20000400000 */
[----:B------:R-:W-:Y:S01]  /*2110*/  FMUL R51, R61, R51 ;  /* 0x000000333d337220 */ /* 0x000fe20000400000 */
[----:B------:R-:W-:Y:S01]  /*2120*/  UIADD3.X UR5, UPT, UPT, URZ, UR5, URZ, UP0, !UPT ;  /* 0x00000005ff057290 */ /* 0x000fe200087fe4ff */
[----:B------:R-:W-:Y:S01]  /*2130*/  ISETP.LE.U32.AND P1, PT, R75, UR4, PT ;  /* 0x000000044b007c0c */ /* 0x000fe2000bf23070 */
[----:B------:R-:W-:-:S02]  /*2140*/  FFMA2 R56, R118.F32x2.HI_LO, R60.F32x2.HI_LO, R56.F32x2.HI_LO ;  /* 0x0000003c76387249 */ /* 0x000fc40000000038 */
[----:B------:R-:W-:Y:S01]  /*2150*/  IMAD.MOV.U32 R82, RZ, RZ, R83 ;  /* 0x000000ffff527224 */ /* 0x000fe200078e0053 */
[----:B------:R-:W-:Y:S01]  /*2160*/  MOV R81, R120 ;  /* 0x0000007800517202 */ /* 0x000fe20000000f00 */
[----:B------:R-:W-:Y:S02]  /*2170*/  IMAD.MOV.U32 R118, RZ, RZ, R56 ;  /* 0x000000ffff767224 */ /* 0x000fe400078e0038 */
[----:B------:R-:W-:Y:S01]  /*2180*/  IMAD.MOV.U32 R119, RZ, RZ, R57 ;  /* 0x000000ffff777224 */ /* 0x000fe200078e0039 */
[----:B--2---:R0:W-:Y:S04]  /*2190*/  STS.U16 [R8+UR6+0x2200], R53 ;  /* 0x0022003508007988 */ /* 0x0041e80008000406 */
[----:B---3--:R-:W-:Y:S01]  /*21a0*/  STS.U16 [R8+UR6+0x2400], R35 ;  /* 0x0024002308007988 */ /* 0x008fe20008000406 */
[----:B0-----:R-:W-:-:S03]  /*21b0*/  F2FP.BF16.F32.PACK_AB R53, R122, R121 ;  /* 0x000000797a35723e */ /* 0x001fc600000010ff */
[----:B----4-:R-:W-:Y:S04]  /*21c0*/  STS.U16 [R8+UR6+0x2600], R33 ;  /* 0x0026002108007988 */ /* 0x010fe80008000406 */
[----:B-----5:R-:W-:Y:S04]  /*21d0*/  STS.U16 [R8+UR6+0x2000], R125 ;  /* 0x0020007d08007988 */ /* 0x020fe80008000406 */
[----:B------:R-:W-:Y:S04]  /*21e0*/  STS.U16 [R8+UR6+0x2800], R31 ;  /* 0x0028001f08007988 */ /* 0x000fe80008000406 */
[----:B------:R-:W-:Y:S04]  /*21f0*/  STS.U16 [R8+UR6+0x2a00], R29 ;  /* 0x002a001d08007988 */ /* 0x000fe80008000406 */
[----:B------:R-:W-:Y:S04]  /*2200*/  STS.U16 [R8+UR6+0x2c00], R27 ;  /* 0x002c001b08007988 */ /* 0x000fe80008000406 */
[----:B------:R-:W-:Y:S04]  /*2210*/  STS.U16 [R8+UR6+0x2e00], R25 ;  /* 0x002e001908007988 */ /* 0x000fe80008000406 */
[----:B------:R0:W-:Y:S01]  /*2220*/  STSM.16.M88.4 [R7+0x3000], R52 ;  /* 0x0030003407007844 */ /* 0x0001e20000000200 */
[----:B------:R-:W-:Y:S01]  /*2230*/  BAR.SYNC.DEFER_BLOCKING 0x0 ;  /* 0x0000000000007b1d */ /* 0x000fe20000010000 */
[----:B0-----:R-:W-:Y:S01]  /*2240*/  FADD R52, -R63, R80 ;  /* 0x000000503f347221 */ /* 0x001fe20000000100 */
[----:B------:R-:W-:-:S04]  /*2250*/  FADD R53, -R62, R79 ;  /* 0x0000004f3e357221 */ /* 0x000fc80000000100 */
[----:B------:R-:W-:Y:S04]  /*2260*/  LDSM.16.M88.4 R32, [R20+UR6+0x3000] ;  /* 0x003000061420783b */ /* 0x000fe80008000200 */
[----:B------:R-:W0:Y:S04]  /*2270*/  LDSM.16.M88.4 R24, [R9+0x2000] ;  /* 0x002000000918783b */ /* 0x000e280000000200 */
[----:B------:R-:W1:Y:S01]  /*2280*/  LDSM.16.M88.4 R28, [R20+UR6+0x3200] ;  /* 0x00320006141c783b */ /* 0x000e620008000200 */
[----:B------:R-:W-:Y:S01]  /*2290*/  FMUL R52, R52, 1.4426950216293334961 ;  /* 0x3fb8aa3b34347820 */ /* 0x000fe20000400000 */
[----:B------:R-:W-:-:S05]  /*22a0*/  FMUL R53, R53, 1.4426950216293334961 ;  /* 0x3fb8aa3b35357820 */ /* 0x000fca0000400000 */
[----:B------:R-:W2:Y:S08]  /*22b0*/  MUFU.EX2 R52, R52 ;  /* 0x0000003400347308 */ /* 0x000eb00000000800 */
[----:B------:R-:W3:Y:S01]  /*22c0*/  MUFU.EX2 R53, R53 ;  /* 0x0000003500357308 */ /* 0x000ee20000000800 */
[C---:B--2---:R-:W-:Y:S01]  /*22d0*/  FMUL R40, R52.reuse, R40 ;  /* 0x0000002834287220 */ /* 0x044fe20000400000 */
[----:B------:R-:W-:Y:S01]  /*22e0*/  FMUL R41, R52, R41 ;  /* 0x0000002934297220 */ /* 0x000fe20000400000 */
[C---:B---3--:R-:W-:Y:S01]  /*22f0*/  FMUL R42, R53.reuse, R42 ;  /* 0x0000002a352a7220 */ /* 0x048fe20000400000 */
[----:B------:R-:W-:Y:S01]  /*2300*/  FMUL R43, R53, R43 ;  /* 0x0000002b352b7220 */ /* 0x000fe20000400000 */
[C---:B0-----:R-:W-:Y:S08]  /*2310*/  HMMA.16816.F32.BF16 R36, R32.reuse, R24, R36 ;  /* 0x000000182024723c */ /* 0x041ff00000041824 */
[----:B------:R-:W-:Y:S01]  /*2320*/  HMMA.16816.F32.BF16 R48, R32, R26, R48 ;  /* 0x0000001a2030723c */ /* 0x000fe20000041830 */
[----:B------:R-:W0:Y:S08]  /*2330*/  LDC R32, c[0x0][0x3d4] ;  /* 0x0000f500ff207b82 */ /* 0x000e300000000800 */
[----:B------:R-:W2:Y:S01]  /*2340*/  LDC R33, c[0x0][0x3c4] ;  /* 0x0000f100ff217b82 */ /* 0x000ea20000000800 */
[----:B-1----:R-:W-:Y:S01]  /*2350*/  HMMA.16816.F32.BF16 R40, R28, R24, R40 ;  /* 0x000000181c28723c */ /* 0x002fe20000041828 */
[----:B------:R-:W-:-:S05]  /*2360*/  IMAD.U32 R24, RZ, RZ, UR5 ;  /* 0x00000005ff187e24 */ /* 0x000fca000f8e00ff */
[----:B------:R-:W-:Y:S01]  /*2370*/  ISETP.GE.U32.AND.EX P1, PT, R24, RZ, PT, P1 ;  /* 0x000000ff1800720c */ /* 0x000fe20003f26110 */
[C---:B------:R-:W-:Y:S01]  /*2380*/  FMUL R44, R52.reuse, R44 ;  /* 0x0000002c342c7220 */ /* 0x040fe20000400000 */
[----:B------:R-:W-:Y:S01]  /*2390*/  FMUL R45, R52, R45 ;  /* 0x0000002d342d7220 */ /* 0x000fe20000400000 */
[C---:B------:R-:W-:Y:S01]  /*23a0*/  FMUL R46, R53.reuse, R46 ;  /* 0x0000002e352e7220 */ /* 0x040fe20000400000 */
[----:B------:R-:W-:Y:S01]  /*23b0*/  FMUL R47, R53, R47 ;  /* 0x0000002f352f7220 */ /* 0x000fe20000400000 */
[----:B------:R-:W-:Y:S02]  /*23c0*/  FFMA2 R58, R116.F32x2.HI_LO, R52.F32x2.HI_LO, R58.F32x2.HI_LO ;  /* 0x00000034743a7249 */ /* 0x000fe4000000003a */
[----:B------:R-:W-:Y:S02]  /*23d0*/  IMAD.MOV.U32 R80, RZ, RZ, R63 ;  /* 0x000000ffff507224 */ /* 0x000fe400078e003f */
[----:B------:R-:W-:Y:S02]  /*23e0*/  IMAD.MOV.U32 R79, RZ, RZ, R62 ;  /* 0x000000ffff4f7224 */ /* 0x000fe400078e003e */
[----:B------:R-:W-:Y:S01]  /*23f0*/  HMMA.16816.F32.BF16 R44, R28, R26, R44 ;  /* 0x0000001a1c2c723c */ /* 0x000fe2000004182c */
[----:B0-----:R-:W-:Y:S01]  /*2400*/  IMAD R13, R32, 0x10, R13 ;  /* 0x00000010200d7824 */ /* 0x001fe200078e020d */
[----:B------:R-:W-:Y:S01]  /*2410*/  MOV R117, R59 ;  /* 0x0000003b00757202 */ /* 0x000fe20000000f00 */
[----:B------:R-:W-:-:S02]  /*2420*/  IMAD.MOV.U32 R116, RZ, RZ, R58 ;  /* 0x000000ffff747224 */ /* 0x000fc400078e003a */
[----:B--2---:R-:W-:Y:S01]  /*2430*/  IMAD R12, R33, 0x10, R12 ;  /* 0x00000010210c7824 */ /* 0x004fe200078e020c */
[----:B------:R-:W-:-:S14]  /*2440*/  @!P1 BRA `(.L_x_1) ;  /* 0xffffffec00a09947 */ /* 0x000fdc000383ffff */
.L_x_0:
[C---:B------:R-:W-:Y:S01]  /*2450*/  FSETP.GT.AND P3, PT, |R119|.reuse, 8.50705917302346158658e+37, PT ;  /* 0x7e8000007700780b */ /* 0x040fe20003f64200 */
[C---:B------:R-:W-:Y:S01]  /*2460*/  FMUL R4, R119.reuse, 8388608 ;  /* 0x4b00000077047820 */ /* 0x040fe20000400000 */
[C---:B------:R-:W-:Y:S01]  /*2470*/  FSETP.GEU.AND P5, PT, |R119|.reuse, 1.175494350822287508e-38, PT ;  /* 0x008000007700780b */ /* 0x040fe20003fae200 */
[----:B------:R-:W-:Y:S01]  /*2480*/  IMAD.SHL.U32 R0, R0, 0x10, RZ ;  /* 0x0000001000007824 */ /* 0x000fe200078e00ff */
[----:B------:R-:W-:Y:S01]  /*2490*/  FSETP.GEU.AND P6, PT, R119, 1.175494350822287508e-38, PT ;  /* 0x008000007700780b */ /* 0x000fe20003fce000 */
[C---:B------:R-:W-:Y:S01]  /*24a0*/  FMUL R6, R118.reuse, 8388608 ;  /* 0x4b00000076067820 */ /* 0x040fe20000400000 */
[----:B------:R-:W-:Y:S01]  /*24b0*/  FSETP.GT.AND P2, PT, |R118|, 8.50705917302346158658e+37, PT ;  /* 0x7e8000007600780b */ /* 0x000fe20003f44200 */
[----:B------:R-:W-:Y:S01]  /*24c0*/  BAR.SYNC.DEFER_BLOCKING 0x0 ;  /* 0x0000000000007b1d */ /* 0x000fe20000010000 */
[----:B------:R-:W-:Y:S01]  /*24d0*/  FSEL R4, R4, R119, !P6 ;  /* 0x0000007704047208 */ /* 0x000fe20007000000 */
[----:B------:R-:W-:Y:S01]  /*24e0*/  IMAD.IADD R5, R78, 0x1, R5 ;  /* 0x000000014e057824 */ /* 0x000fe200078e0205 */
[----:B------:R-:W-:-:S02]  /*24f0*/  LOP3.LUT R0, R0, 0x70, RZ, 0xc0, !PT ;  /* 0x0000007000007812 */ /* 0x000fc400078ec0ff */
[C---:B------:R-:W-:Y:S01]  /*2500*/  FSETP.GEU.AND P1, PT, |R118|.reuse, 1.175494350822287508e-38, PT ;  /* 0x008000007600780b */ /* 0x040fe20003f2e200 */
[----:B------:R-:W-:Y:S01]  /*2510*/  @P3 FMUL R119, R119, 0.25 ;  /* 0x3e80000077773820 */ /* 0x000fe20000400000 */
[----:B------:R-:W-:Y:S01]  /*2520*/  FSETP.GEU.AND P0, PT, R118, 1.175494350822287508e-38, PT ;  /* 0x008000007600780b */ /* 0x000fe20003f0e000 */
[----:B------:R-:W-:Y:S02]  /*2530*/  VIADD R7, R0, UR6 ;  /* 0x0000000600077c36 */ /* 0x000fe40008000000 */
[----:B------:R-:W-:Y:S01]  /*2540*/  @P3 FMUL R51, R51, 0.25 ;  /* 0x3e80000033333820 */ /* 0x000fe20000400000 */
[----:B------:R-:W-:Y:S01]  /*2550*/  @!P5 FMUL R119, R119, 16777216 ;  /* 0x4b8000007777d820 */ /* 0x000fe20000400000 */
[----:B------:R-:W-:Y:S01]  /*2560*/  FSEL R6, R6, R118, !P0 ;  /* 0x0000007606067208 */ /* 0x000fe20004000000 */
[----:B------:R-:W-:Y:S01]  /*2570*/  @P2 FMUL R118, R118, 0.25 ;  /* 0x3e80000076762820 */ /* 0x000fe20000400000 */
[----:B------:R-:W-:Y:S01]  /*2580*/  @P3 FMUL R50, R50, 0.25 ;  /* 0x3e80000032323820 */ /* 0x000fe20000400000 */
[----:B------:R-:W0:Y:S01]  /*2590*/  MUFU.RCP R0, R119 ;  /* 0x0000007700007308 */ /* 0x000e220000001000 */
[----:B------:R-:W-:Y:S01]  /*25a0*/  @P3 FMUL R39, R39, 0.25 ;  /* 0x3e80000027273820 */ /* 0x000fe20000400000 */
[----:B------:R-:W-:Y:S01]  /*25b0*/  @P3 FMUL R38, R38, 0.25 ;  /* 0x3e80000026263820 */ /* 0x000fe20000400000 */
[----:B------:R-:W-:Y:S01]  /*25c0*/  FSEL R10, RZ, -23, P6 ;  /* 0xc1b80000ff0a7808 */ /* 0x000fe20003000000 */
[----:B------:R-:W-:Y:S01]  /*25d0*/  @!P1 FMUL R118, R118, 16777216 ;  /* 0x4b80000076769820 */ /* 0x000fe20000400000 */
[----:B------:R-:W-:Y:S01]  /*25e0*/  LEA.HI R2, R2, R7, RZ, 0x1f ;  /* 0x0000000702027211 */ /* 0x000fe200078ff8ff */
[----:B------:R-:W-:Y:S01]  /*25f0*/  VIADD R7, R6, 0xc0cafb0d ;  /* 0xc0cafb0d06077836 */ /* 0x000fe20000000000 */
[----:B------:R-:W-:Y:S01]  /*2600*/  FSETP.GT.AND P6, PT, |R117|, 8.50705917302346158658e+37, PT ;  /* 0x7e8000007500780b */ /* 0x000fe20003fc4200 */
[----:B------:R-:W-:Y:S01]  /*2610*/  @!P5 FMUL R51, R51, 16777216 ;  /* 0x4b8000003333d820 */ /* 0x000fe20000400000 */
[----:B------:R-:W-:Y:S01]  /*2620*/  @!P5 FMUL R50, R50, 16777216 ;  /* 0x4b8000003232d820 */ /* 0x000fe20000400000 */
[----:B------:R-:W-:Y:S01]  /*2630*/  @!P5 FMUL R39, R39, 16777216 ;  /* 0x4b8000002727d820 */ /* 0x000fe20000400000 */
[----:B------:R-:W-:Y:S01]  /*2640*/  @!P5 FMUL R38, R38, 16777216 ;  /* 0x4b8000002626d820 */ /* 0x000fe20000400000 */
[----:B------:R-:W-:Y:S01]  /*2650*/  VIADD R8, R4, 0xc0cafb0d ;  /* 0xc0cafb0d04087836 */ /* 0x000fe20000000000 */
[----:B------:R-:W1:Y:S01]  /*2660*/  MUFU.RCP R12, R118 ;  /* 0x00000076000c7308 */ /* 0x000e620000001000 */
[----:B------:R-:W-:Y:S01]  /*2670*/  FSETP.GEU.AND P5, PT, |R117|, 1.175494350822287508e-38, PT ;  /* 0x008000007500780b */ /* 0x000fe20003fae200 */
[----:B------:R-:W-:Y:S01]  /*2680*/  @P2 FMUL R49, R49, 0.25 ;  /* 0x3e80000031312820 */ /* 0x000fe20000400000 */
[----:B------:R-:W-:Y:S01]  /*2690*/  LOP3.LUT R11, R7, 0xff800000, RZ, 0xc0, !PT ;  /* 0xff800000070b7812 */ /* 0x000fe200078ec0ff */
[C---:B0-----:R-:W-:Y:S01]  /*26a0*/  FMUL R26, R0.reuse, R51 ;  /* 0x00000033001a7220 */ /* 0x041fe20000400000 */
[C---:B------:R-:W-:Y:S01]  /*26b0*/  FMUL R28, R0.reuse, R50 ;  /* 0x00000032001c7220 */ /* 0x040fe20000400000 */
[C---:B------:R-:W-:Y:S01]  /*26c0*/  FMUL R31, R0.reuse, R39 ;  /* 0x00000027001f7220 */ /* 0x040fe20000400000 */
[----:B------:R-:W-:Y:S01]  /*26d0*/  FMUL R33, R0, R38 ;  /* 0x0000002600217220 */ /* 0x000fe20000400000 */
[C---:B------:R-:W-:Y:S01]  /*26e0*/  FMUL R0, R117.reuse, 8388608 ;  /* 0x4b00000075007820 */ /* 0x040fe20000400000 */
[----:B------:R-:W-:Y:S01]  /*26f0*/  LOP3.LUT R13, R8, 0xff800000, RZ, 0xc0, !PT ;  /* 0xff800000080d7812 */ /* 0x000fe200078ec0ff */
[----:B------:R-:W-:Y:S01]  /*2700*/  @P2 FMUL R48, R48, 0.25 ;  /* 0x3e80000030302820 */ /* 0x000fe20000400000 */
[----:B------:R-:W-:Y:S01]  /*2710*/  FSETP.GEU.AND P3, PT, R117, 1.175494350822287508e-38, PT ;  /* 0x008000007500780b */ /* 0x000fe20003f6e000 */
[----:B------:R-:W-:Y:S01]  /*2720*/  @P2 FMUL R37, R37, 0.25 ;  /* 0x3e80000025252820 */ /* 0x000fe20000400000 */
[----:B------:R-:W-:Y:S01]  /*2730*/  FSEL R9, RZ, -23, P0 ;  /* 0xc1b80000ff097808 */ /* 0x000fe20000000000 */
[----:B------:R-:W-:Y:S01]  /*2740*/  @P2 FMUL R36, R36, 0.25 ;  /* 0x3e80000024242820 */ /* 0x000fe20000400000 */
[----:B------:R-:W-:Y:S01]  /*2750*/  I2FP.F32.S32 R8, R11 ;  /* 0x0000000b00087245 */ /* 0x000fe20000201400 */
[----:B------:R-:W-:Y:S01]  /*2760*/  @!P1 FMUL R49, R49, 16777216 ;  /* 0x4b80000031319820 */ /* 0x000fe20000400000 */
[----:B------:R-:W-:Y:S01]  /*2770*/  FSETP.GT.AND P0, PT, |R116|, 8.50705917302346158658e+37, PT ;  /* 0x7e8000007400780b */ /* 0x000fe20003f04200 */
[----:B------:R-:W-:Y:S01]  /*2780*/  @!P1 FMUL R48, R48, 16777216 ;  /* 0x4b80000030309820 */ /* 0x000fe20000400000 */
[----:B------:R-:W-:Y:S01]  /*2790*/  I2FP.F32.S32 R7, R13 ;  /* 0x0000000d00077245 */ /* 0x000fe20000201400 */
[----:B------:R-:W-:Y:S01]  /*27a0*/  FFMA.FTZ R9, R8, 1.1920928955078125e-07, R9 ;  /* 0x3400000008097823 */ /* 0x000fe20000010009 */
[----:B------:R-:W-:Y:S01]  /*27b0*/  FSEL R0, R0, R117, !P3 ;  /* 0x0000007500007208 */ /* 0x000fe20005800000 */
[----:B------:R-:W-:Y:S01]  /*27c0*/  @P6 FMUL R117, R117, 0.25 ;  /* 0x3e80000075756820 */ /* 0x000fe20000400000 */
[----:B------:R-:W-:Y:S01]  /*27d0*/  FSETP.GEU.AND P2, PT, |R116|, 1.175494350822287508e-38, PT ;  /* 0x008000007400780b */ /* 0x000fe20003f4e200 */
[----:B------:R-:W-:Y:S01]  /*27e0*/  @!P1 FMUL R37, R37, 16777216 ;  /* 0x4b80000025259820 */ /* 0x000fe20000400000 */
[----:B------:R-:W-:Y:S01]  /*27f0*/  @!P1 FMUL R36, R36, 16777216 ;  /* 0x4b80000024249820 */ /* 0x000fe20000400000 */
[----:B------:R-:W-:Y:S01]  /*2800*/  FFMA.FTZ R8, R7, 1.1920928955078125e-07, R10 ;  /* 0x3400000007087823 */ /* 0x000fe2000001000a */
[----:B------:R-:W-:Y:S01]  /*2810*/  @!P5 FMUL R117, R117, 16777216 ;  /* 0x4b8000007575d820 */ /* 0x000fe20000400000 */
[C---:B------:R-:W-:Y:S01]  /*2820*/  FMUL R7, R116.reuse, 8388608 ;  /* 0x4b00000074077820 */ /* 0x040fe20000400000 */
[----:B------:R-:W-:Y:S01]  /*2830*/  FSETP.GEU.AND P1, PT, R116, 1.175494350822287508e-38, PT ;  /* 0x008000007400780b */ /* 0x000fe20003f2e000 */
[C---:B-1----:R-:W-:Y:S01]  /*2840*/  FMUL R29, R12.reuse, R49 ;  /* 0x000000310c1d7220 */ /* 0x042fe20000400000 */
[C---:B------:R-:W-:Y:S01]  /*2850*/  FMUL R30, R12.reuse, R48 ;  /* 0x000000300c1e7220 */ /* 0x040fe20000400000 */
[C---:B------:R-:W-:Y:S01]  /*2860*/  FMUL R32, R12.reuse, R37 ;  /* 0x000000250c207220 */ /* 0x040fe20000400000 */
[----:B------:R-:W-:Y:S01]  /*2870*/  FMUL R35, R12, R36 ;  /* 0x000000240c237220 */ /* 0x000fe20000400000 */
[----:B------:R-:W-:Y:S01]  /*2880*/  FSEL R7, R7, R116, !P1 ;  /* 0x0000007407077208 */ /* 0x000fe20004800000 */
[----:B------:R-:W0:Y:S01]  /*2890*/  MUFU.RCP R12, R117 ;  /* 0x00000075000c7308 */ /* 0x000e220000001000 */
[----:B------:R-:W-:Y:S01]  /*28a0*/  @P0 FMUL R116, R116, 0.25 ;  /* 0x3e80000074740820 */ /* 0x000fe20000400000 */
[----:B------:R-:W-:Y:S01]  /*28b0*/  @P6 FMUL R47, R47, 0.25 ;  /* 0x3e8000002f2f6820 */ /* 0x000fe20000400000 */
[----:B------:R-:W-:Y:S01]  /*28c0*/  @P6 FMUL R46, R46, 0.25 ;  /* 0x3e8000002e2e6820 */ /* 0x000fe20000400000 */
[----:B------:R-:W-:Y:S01]  /*28d0*/  @P6 FMUL R43, R43, 0.25 ;  /* 0x3e8000002b2b6820 */ /* 0x000fe20000400000 */
[----:B------:R-:W-:Y:S01]  /*28e0*/  @!P2 FMUL R116, R116, 16777216 ;  /* 0x4b8000007474a820 */ /* 0x000fe20000400000 */
[----:B------:R-:W-:Y:S01]  /*28f0*/  @P6 FMUL R42, R42, 0.25 ;  /* 0x3e8000002a2a6820 */ /* 0x000fe20000400000 */
[----:B------:R-:W-:Y:S01]  /*2900*/  @!P5 FMUL R47, R47, 16777216 ;  /* 0x4b8000002f2fd820 */ /* 0x000fe20000400000 */
[----:B------:R-:W-:Y:S01]  /*2910*/  @!P5 FMUL R46, R46, 16777216 ;  /* 0x4b8000002e2ed820 */ /* 0x000fe20000400000 */
[----:B------:R-:W1:Y:S01]  /*2920*/  MUFU.RCP R20, R116 ;  /* 0x0000007400147308 */ /* 0x000e620000001000 */
[----:B------:R-:W-:Y:S01]  /*2930*/  @!P5 FMUL R43, R43, 16777216 ;  /* 0x4b8000002b2bd820 */ /* 0x000fe20000400000 */
[----:B------:R-:W-:Y:S01]  /*2940*/  @!P5 FMUL R42, R42, 16777216 ;  /* 0x4b8000002a2ad820 */ /* 0x000fe20000400000 */
[----:B------:R-:W-:Y:S01]  /*2950*/  @P0 FMUL R45, R45, 0.25 ;  /* 0x3e8000002d2d0820 */ /* 0x000fe20000400000 */
[----:B------:R-:W-:Y:S01]  /*2960*/  @P0 FMUL R44, R44, 0.25 ;  /* 0x3e8000002c2c0820 */ /* 0x000fe20000400000 */
[----:B------:R-:W-:Y:S01]  /*2970*/  @P0 FMUL R41, R41, 0.25 ;  /* 0x3e80000029290820 */ /* 0x000fe20000400000 */
[----:B------:R-:W-:Y:S01]  /*2980*/  @P0 FMUL R40, R40, 0.25 ;  /* 0x3e80000028280820 */ /* 0x000fe20000400000 */
[----:B------:R-:W-:-:S02]  /*2990*/  VIADD R15, R0, 0xc0cafb0d ;  /* 0xc0cafb0d000f7836 */ /* 0x000fc40000000000 */
[C---:B0-----:R-:W-:Y:S01]  /*29a0*/  FMUL R16, R12.reuse, R47 ;  /* 0x0000002f0c107220 */ /* 0x041fe20000400000 */
[C---:B------:R-:W-:Y:S01]  /*29b0*/  FMUL R18, R12.reuse, R46 ;  /* 0x0000002e0c127220 */ /* 0x040fe20000400000 */
[C---:B------:R-:W-:Y:S01]  /*29c0*/  FMUL R23, R12.reuse, R43 ;  /* 0x0000002b0c177220 */ /* 0x040fe20000400000 */
[----:B------:R-:W-:Y:S01]  /*29d0*/  FMUL R25, R12, R42 ;  /* 0x0000002a0c197220 */ /* 0x000fe20000400000 */
[----:B------:R-:W-:Y:S01]  /*29e0*/  IADD3 R12, PT, PT, R7, -0x3f3504f3, RZ ;  /* 0xc0cafb0d070c7810 */ /* 0x000fe20007ffe0ff */
[----:B------:R-:W-:Y:S01]  /*29f0*/  @!P2 FMUL R45, R45, 16777216 ;  /* 0x4b8000002d2da820 */ /* 0x000fe20000400000 */
[----:B------:R-:W-:Y:S01]  /*2a00*/  @!P2 FMUL R44, R44, 16777216 ;  /* 0x4b8000002c2ca820 */ /* 0x000fe20000400000 */
[----:B------:R-:W-:Y:S01]  /*2a10*/  @!P2 FMUL R41, R41, 16777216 ;  /* 0x4b8000002929a820 */ /* 0x000fe20000400000 */
[----:B------:R-:W-:Y:S01]  /*2a20*/  LOP3.LUT R12, R12, 0xff800000, RZ, 0xc0, !PT ;  /* 0xff8000000c0c7812 */ /* 0x000fe200078ec0ff */
[----:B------:R-:W-:Y:S01]  /*2a30*/  @!P2 FMUL R40, R40, 16777216 ;  /* 0x4b8000002828a820 */ /* 0x000fe20000400000 */
[----:B------:R-:W-:Y:S01]  /*2a40*/  LOP3.LUT R17, R15, 0xff800000, RZ, 0xc0, !PT ;  /* 0xff8000000f117812 */ /* 0x000fe200078ec0ff */
[----:B------:R-:W-:Y:S01]  /*2a50*/  IMAD.IADD R11, R6, 0x1, -R11 ;  /* 0x00000001060b7824 */ /* 0x000fe200078e0a0b */
[----:B------:R-:W-:Y:S01]  /*2a60*/  FSEL R10, RZ, -23, P1 ;  /* 0xc1b80000ff0a7808 */ /* 0x000fe20000800000 */
[C---:B-1----:R-:W-:Y:S01]  /*2a70*/  FMUL R21, R20.reuse, R45 ;  /* 0x0000002d14157220 */ /* 0x042fe20000400000 */
[----:B------:R-:W-:Y:S01]  /*2a80*/  I2FP.F32.S32 R15, R12 ;  /* 0x0000000c000f7245 */ /* 0x000fe20000201400 */
[C---:B------:R-:W-:Y:S01]  /*2a90*/  FMUL R22, R20.reuse, R44 ;  /* 0x0000002c14167220 */ /* 0x040fe20000400000 */
[C---:B------:R-:W-:Y:S01]  /*2aa0*/  FMUL R24, R20.reuse, R41 ;  /* 0x0000002914187220 */ /* 0x040fe20000400000 */
[----:B------:R-:W-:Y:S01]  /*2ab0*/  FMUL R27, R20, R40 ;  /* 0x00000028141b7220 */ /* 0x000fe20000400000 */
[----:B------:R-:W-:Y:S01]  /*2ac0*/  IADD3 R13, PT, PT, R4, -R13, RZ ;  /* 0x8000000d040d7210 */ /* 0x000fe20007ffe0ff */
[----:B------:R-:W-:Y:S01]  /*2ad0*/  IMAD.MOV.U32 R20, RZ, RZ, 0x3dc6b27f ;  /* 0x3dc6b27fff147424 */ /* 0x000fe200078e00ff */
[----:B------:R-:W-:Y:S01]  /*2ae0*/  FSEL R14, RZ, -23, P3 ;  /* 0xc1b80000ff0e7808 */ /* 0x000fe20001800000 */
[----:B------:R-:W-:Y:S01]  /*2af0*/  FADD R11, R11, -1 ;  /* 0xbf8000000b0b7421 */ /* 0x000fe20000000000 */
[----:B------:R-:W-:Y:S01]  /*2b00*/  I2FP.F32.S32 R19, R17 ;  /* 0x0000001100137245 */ /* 0x000fe20000201400 */
[----:B------:R-:W-:Y:S01]  /*2b10*/  FFMA.FTZ R15, R15, 1.1920928955078125e-07, R10 ;  /* 0x340000000f0f7823 */ /* 0x000fe2000001000a */
[----:B------:R-:W-:Y:S01]  /*2b20*/  F2FP.BF16.F32.PACK_AB R30, R30, R35 ;  /* 0x000000231e1e723e */ /* 0x000fe200000010ff */
[----:B------:R-:W-:Y:S01]  /*2b30*/  IMAD.IADD R12, R7, 0x1, -R12 ;  /* 0x00000001070c7824 */ /* 0x000fe200078e0a0c */
[----:B------:R-:W-:Y:S01]  /*2b40*/  F2FP.BF16.F32.PACK_AB R29, R29, R32 ;  /* 0x000000201d1d723e */ /* 0x000fe200000010ff */
[----:B------:R-:W-:Y:S01]  /*2b50*/  FFMA.FTZ R10, R11, R20, -0.16845393180847167969 ;  /* 0xbe2c7f300b0a7423 */ /* 0x000fe20000010014 */
[----:B------:R-:W-:Y:S01]  /*2b60*/  FADD R13, R13, -1 ;  /* 0xbf8000000d0d7421 */ /* 0x000fe20000000000 */
[----:B------:R-:W-:Y:S01]  /*2b70*/  FFMA.FTZ R19, R19, 1.1920928955078125e-07, R14 ;  /* 0x3400000013137823 */ /* 0x000fe2000001000e */
[----:B------:R-:W-:Y:S01]  /*2b80*/  F2FP.BF16.F32.PACK_AB R18, R18, R25 ;  /* 0x000000191212723e */ /* 0x000fe200000010ff */
[----:B------:R-:W-:Y:S01]  /*2b90*/  STS [R5+UR6], R30 ;  /* 0x0000001e05007988 */ /* 0x000fe20008000806 */
[----:B------:R-:W-:Y:S01]  /*2ba0*/  F2FP.BF16.F32.PACK_AB R16, R16, R23 ;  /* 0x000000171010723e */ /* 0x000fe200000010ff */
[----:B------:R-:W-:Y:S01]  /*2bb0*/  FFMA.FTZ R10, R11, R10, 0.1716887056827545166 ;  /* 0x3e2fcf2a0b0a7423 */ /* 0x000fe2000001000a */
[C---:B------:R-:W-:Y:S01]  /*2bc0*/  LOP3.LUT R23, R5.reuse, 0x20, RZ, 0x3c, !PT ;  /* 0x0000002005177812 */ /* 0x040fe200078e3cff */
[----:B------:R0:W-:Y:S01]  /*2bd0*/  STS [R5+UR6+0x80], R29 ;  /* 0x0000801d05007988 */ /* 0x0001e20008000806 */
[----:B------:R-:W-:Y:S01]  /*2be0*/  LOP3.LUT R14, R5, 0x40, RZ, 0x3c, !PT ;  /* 0x00000040050e7812 */ /* 0x000fe200078e3cff */
[----:B------:R-:W-:Y:S01]  /*2bf0*/  FFMA.FTZ R10, R11, R10, -0.17900948226451873779 ;  /* 0xbe374e430b0a7423 */ /* 0x000fe2000001000a */
[----:B------:R-:W-:Y:S01]  /*2c00*/  LOP3.LUT R25, R5, 0x60, RZ, 0x3c, !PT ;  /* 0x0000006005197812 */ /* 0x000fe200078e3cff */
[----:B------:R-:W1:Y:S01]  /*2c10*/  LDC R32, c[0x0][0x3e8] ;  /* 0x0000fa00ff207b82 */ /* 0x000e620000000800 */
[----:B------:R-:W-:Y:S01]  /*2c20*/  F2FP.BF16.F32.PACK_AB R28, R28, R33 ;  /* 0x000000211c1c723e */ /* 0x000fe200000010ff */
[----:B------:R-:W-:Y:S01]  /*2c30*/  FFMA.FTZ R10, R11, R10, 0.20512372255325317383 ;  /* 0x3e520bf40b0a7423 */ /* 0x000fe2000001000a */
[----:B------:R-:W-:Y:S01]  /*2c40*/  F2FP.BF16.F32.PACK_AB R26, R26, R31 ;  /* 0x0000001f1a1a723e */ /* 0x000fe200000010ff */
[----:B------:R-:W-:Y:S01]  /*2c50*/  IMAD.IADD R17, R0, 0x1, -R17 ;  /* 0x0000000100117824 */ /* 0x000fe200078e0a11 */
[----:B------:R-:W-:Y:S01]  /*2c60*/  F2FP.BF16.F32.PACK_AB R22, R22, R27 ;  /* 0x0000001b1616723e */ /* 0x000fe200000010ff */
[----:B0-----:R-:W-:Y:S01]  /*2c70*/  FADD R5, R12, -1 ;  /* 0xbf8000000c057421 */ /* 0x001fe20000000000 */
[----:B------:R-:W-:Y:S01]  /*2c80*/  FFMA.FTZ R12, R13, R20, -0.16845393180847167969 ;  /* 0xbe2c7f300d0c7423 */ /* 0x000fe20000010014 */
[----:B------:R-:W-:Y:S01]  /*2c90*/  F2FP.BF16.F32.PACK_AB R21, R21, R24 ;  /* 0x000000181515723e */ /* 0x000fe200000010ff */
[----:B------:R-:W-:Y:S01]  /*2ca0*/  FFMA.FTZ R10, R11, R10, -0.24046532809734344482 ;  /* 0xbe763c8b0b0a7423 */ /* 0x000fe2000001000a */
[----:B------:R-:W-:Y:S01]  /*2cb0*/  STS [R23+UR6+0x800], R28 ;  /* 0x0008001c17007988 */ /* 0x000fe20008000806 */
[----:B------:R-:W-:Y:S01]  /*2cc0*/  FFMA.FTZ R12, R13, R12, 0.1716887056827545166 ;  /* 0x3e2fcf2a0d0c7423 */ /* 0x000fe2000001000c */
[----:B------:R-:W-:Y:S01]  /*2cd0*/  FADD R17, R17, -1 ;  /* 0xbf80000011117421 */ /* 0x000fe20000000000 */
[----:B------:R-:W-:Y:S01]  /*2ce0*/  FFMA.FTZ R10, R11, R10, 0.28857114911079406738 ;  /* 0x3e93bf990b0a7423 */ /* 0x000fe2000001000a */
[----:B------:R-:W-:Y:S01]  /*2cf0*/  STS [R23+UR6+0x880], R26 ;  /* 0x0008801a17007988 */ /* 0x000fe20008000806 */
[----:B------:R-:W-:Y:S01]  /*2d00*/  FFMA.FTZ R12, R13, R12, -0.17900948226451873779 ;  /* 0xbe374e430d0c7423 */ /* 0x000fe2000001000c */
[----:B------:R-:W0:Y:S01]  /*2d10*/  LDCU.64 UR4, c[0x0][0x3e0] ;  /* 0x00007c00ff0477ac */ /* 0x000e220008000a00 */
[----:B------:R-:W-:Y:S01]  /*2d20*/  FFMA.FTZ R10, R11, R10, -0.36067417263984680176 ;  /* 0xbeb8aa490b0a7423 */ /* 0x000fe2000001000a */
[----:B------:R-:W-:Y:S01]  /*2d30*/  STS [R14+UR6+0x1000], R22 ;  /* 0x001000160e007988 */ /* 0x000fe20008000806 */
[----:B------:R-:W-:Y:S01]  /*2d40*/  FFMA.FTZ R12, R13, R12, 0.20512372255325317383 ;  /* 0x3e520bf40d0c7423 */ /* 0x000fe2000001000c */
[----:B------:R-:W-:Y:S01]  /*2d50*/  ISETP.GE.U32.AND P6, PT, R4, 0x7f800000, PT ;  /* 0x7f8000000400780c */ /* 0x000fe20003fc6070 */
[----:B------:R-:W-:Y:S01]  /*2d60*/  FFMA.FTZ R10, R11, R10, 0.48089820146560668945 ;  /* 0x3ef6384a0b0a7423 */ /* 0x000fe2000001000a */
[----:B------:R2:W-:Y:S01]  /*2d70*/  STS [R14+UR6+0x1080], R21 ;  /* 0x001080150e007988 */ /* 0x0005e20008000806 */
[----:B------:R-:W-:Y:S01]  /*2d80*/  FFMA.FTZ R12, R13, R12, -0.24046532809734344482 ;  /* 0xbe763c8b0d0c7423 */ /* 0x000fe2000001000c */
[----:B-1----:R-:W-:-:S02]  /*2d90*/  IMAD R76, R76, R32, RZ ;  /* 0x000000204c4c7224 */ /* 0x002fc400078e02ff */
[----:B------:R-:W-:Y:S01]  /*2da0*/  FFMA.FTZ R10, R11, R10, -0.72134751081466674805 ;  /* 0xbf38aa3b0b0a7423 */ /* 0x000fe2000001000a */
[----:B------:R1:W-:Y:S01]  /*2db0*/  STS [R25+UR6+0x1880], R16 ;  /* 0x0018801019007988 */ /* 0x0003e20008000806 */
[----:B------:R-:W-:Y:S01]  /*2dc0*/  FFMA.FTZ R12, R13, R12, 0.28857114911079406738 ;  /* 0x3e93bf990d0c7423 */ /* 0x000fe2000001000c */
[----:B------:R-:W-:Y:S01]  /*2dd0*/  ISETP.GE.U32.AND P0, PT, R6, 0x7f800000, PT ;  /* 0x7f8000000600780c */ /* 0x000fe20003f06070 */
[----:B------:R-:W-:Y:S01]  /*2de0*/  FMUL R10, R11, R10 ;  /* 0x0000000a0b0a7220 */ /* 0x000fe20000400000 */
[----:B------:R3:W-:Y:S01]  /*2df0*/  STS [R25+UR6+0x1800], R18 ;  /* 0x0018001219007988 */ /* 0x0007e20008000806 */
[----:B------:R-:W-:Y:S01]  /*2e00*/  FFMA.FTZ R12, R13, R12, -0.36067417263984680176 ;  /* 0xbeb8aa490d0c7423 */ /* 0x000fe2000001000c */
[----:B--2---:R-:W-:Y:S01]  /*2e10*/  FFMA.FTZ R14, R5, R20, -0.16845393180847167969 ;  /* 0xbe2c7f30050e7423 */ /* 0x004fe20000010014 */
[----:B------:R-:W-:Y:S01]  /*2e20*/  FMUL R10, R11, R10 ;  /* 0x0000000a0b0a7220 */ /* 0x000fe20000400000 */
[----:B------:R-:W-:Y:S01]  /*2e30*/  BAR.SYNC.DEFER_BLOCKING 0x0 ;  /* 0x0000000000007b1d */ /* 0x000fe20000010000 */
[----:B------:R-:W-:Y:S01]  /*2e40*/  FFMA.FTZ R12, R13, R12, 0.48089820146560668945 ;  /* 0x3ef6384a0d0c7423 */ /* 0x000fe2000001000c */
[----:B------:R-:W-:Y:S01]  /*2e50*/  FFMA.FTZ R14, R5, R14, 0.1716887056827545166 ;  /* 0x3e2fcf2a050e7423 */ /* 0x000fe2000001000e */
[----:B-1----:R-:W-:Y:S01]  /*2e60*/  FFMA.FTZ R16, R17, R20, -0.16845393180847167969 ;  /* 0xbe2c7f3011107423 */ /* 0x002fe20000010014 */
[----:B------:R-:W-:Y:S01]  /*2e70*/  FFMA.FTZ R10, R11, 1.4426950216293334961, R10 ;  /* 0x3fb8aa3b0b0a7823 */ /* 0x000fe2000001000a */
[----:B------:R-:W-:Y:S01]  /*2e80*/  FFMA.FTZ R12, R13, R12, -0.72134751081466674805 ;  /* 0xbf38aa3b0d0c7423 */ /* 0x000fe2000001000c */
[----:B------:R-:W-:Y:S01]  /*2e90*/  FFMA.FTZ R14, R5, R14, -0.17900948226451873779 ;  /* 0xbe374e43050e7423 */ /* 0x000fe2000001000e */
[----:B------:R-:W-:Y:S01]  /*2ea0*/  FFMA.FTZ R16, R17, R16, 0.1716887056827545166 ;  /* 0x3e2fcf2a11107423 */ /* 0x000fe20000010010 */
[----:B------:R-:W-:-:S02]  /*2eb0*/  IMAD R11, R32, 0x8, R76 ;  /* 0x00000008200b7824 */ /* 0x000fc400078e024c */
[----:B------:R-:W-:Y:S01]  /*2ec0*/  FMUL R12, R13, R12 ;  /* 0x0000000c0d0c7220 */ /* 0x000fe20000400000 */
[----:B------:R-:W-:Y:S01]  /*2ed0*/  FFMA.FTZ R14, R5, R14, 0.20512372255325317383 ;  /* 0x3e520bf4050e7423 */ /* 0x000fe2000001000e */
[----:B------:R-:W-:Y:S01]  /*2ee0*/  FFMA.FTZ R16, R17, R16, -0.17900948226451873779 ;  /* 0xbe374e4311107423 */ /* 0x000fe20000010010 */
[C---:B---3--:R-:W-:Y:S02]  /*2ef0*/  IMAD R18, R32.reuse, 0x8, R11 ;  /* 0x0000000820127824 */ /* 0x048fe400078e020b */
[----:B------:R-:W-:Y:S01]  /*2f00*/  FMUL R12, R13, R12 ;  /* 0x0000000c0d0c7220 */ /* 0x000fe20000400000 */
[----:B------:R-:W-:Y:S01]  /*2f10*/  FFMA.FTZ R14, R5, R14, -0.24046532809734344482 ;  /* 0xbe763c8b050e7423 */ /* 0x000fe2000001000e */
[----:B------:R-:W-:Y:S01]  /*2f20*/  FFMA.FTZ R16, R17, R16, 0.20512372255325317383 ;  /* 0x3e520bf411107423 */ /* 0x000fe20000010010 */
[----:B------:R-:W-:Y:S01]  /*2f30*/  FADD R36, R9, R10 ;  /* 0x0000000a09247221 */ /* 0x000fe20000000000 */
[----:B------:R-:W-:Y:S01]  /*2f40*/  FFMA.FTZ R13, R13, 1.4426950216293334961, R12 ;  /* 0x3fb8aa3b0d0d7823 */ /* 0x000fe2000001000c */
[----:B------:R-:W-:Y:S01]  /*2f50*/  FFMA.FTZ R14, R5, R14, 0.28857114911079406738 ;  /* 0x3e93bf99050e7423 */ /* 0x000fe2000001000e */
[----:B------:R-:W-:Y:S01]  /*2f60*/  FFMA.FTZ R16, R17, R16, -0.24046532809734344482 ;  /* 0xbe763c8b11107423 */ /* 0x000fe20000010010 */
[----:B------:R-:W-:Y:S01]  /*2f70*/  LEA R20, R32, R18, 0x3 ;  /* 0x0000001220147211 */ /* 0x000fe200078e18ff */
[----:B------:R-:W-:Y:S01]  /*2f80*/  FADD R37, R8, R13 ;  /* 0x0000000d08257221 */ /* 0x000fe20000000000 */
[----:B------:R-:W-:Y:S01]  /*2f90*/  FFMA.FTZ R14, R5, R14, -0.36067417263984680176 ;  /* 0xbeb8aa49050e7423 */ /* 0x000fe2000001000e */
[----:B------:R-:W1:Y:S01]  /*2fa0*/  LDC.64 R8, c[0x0][0x398] ;  /* 0x0000e600ff087b82 */ /* 0x000e620000000a00 */
[----:B------:R-:W-:Y:S01]  /*2fb0*/  FFMA.FTZ R16, R17, R16, 0.28857114911079406738 ;  /* 0x3e93bf9911107423 */ /* 0x000fe20000010010 */
[----:B------:R-:W-:-:S02]  /*2fc0*/  IMAD R21, R32, 0x8, R20 ;  /* 0x0000000820157824 */ /* 0x000fc400078e0214 */
[----:B------:R-:W-:Y:S01]  /*2fd0*/  FFMA.FTZ R14, R5, R14, 0.48089820146560668945 ;  /* 0x3ef6384a050e7423 */ /* 0x000fe2000001000e */
[----:B------:R-:W-:Y:S01]  /*2fe0*/  ISETP.GE.U32.AND P3, PT, R7, 0x7f800000, PT ;  /* 0x7f8000000700780c */ /* 0x000fe20003f66070 */
[----:B------:R-:W-:Y:S01]  /*2ff0*/  FFMA.FTZ R16, R17, R16, -0.36067417263984680176 ;  /* 0xbeb8aa4911107423 */ /* 0x000fe20000010010 */
[----:B------:R-:W-:Y:S01]  /*3000*/  @P6 MOV R13, 0x7f800000 ;  /* 0x7f800000000d6802 */ /* 0x000fe20000000f00 */
[----:B------:R-:W-:Y:S01]  /*3010*/  FFMA.FTZ R14, R5, R14, -0.72134751081466674805 ;  /* 0xbf38aa3b050e7423 */ /* 0x000fe2000001000e */
[C---:B------:R-:W-:Y:S02]  /*3020*/  IMAD R22, R32.reuse, 0x8, R21 ;  /* 0x0000000820167824 */ /* 0x040fe400078e0215 */
[----:B------:R-:W-:Y:S01]  /*3030*/  FFMA.FTZ R16, R17, R16, 0.48089820146560668945 ;  /* 0x3ef6384a11107423 */ /* 0x000fe20000010010 */
[----:B------:R-:W2:Y:S01]  /*3040*/  LDS R43, [R3+UR6] ;  /* 0x00000006032b7984 */ /* 0x000ea20008000800 */
[C---:B------:R-:W-:Y:S01]  /*3050*/  FMUL R14, R5.reuse, R14 ;  /* 0x0000000e050e7220 */ /* 0x040fe20000400000 */
[----:B------:R-:W-:Y:S01]  /*3060*/  IMAD R23, R32, 0x8, R22 ;  /* 0x0000000820177824 */ /* 0x000fe200078e0216 */
[----:B------:R-:W-:Y:S01]  /*3070*/  ISETP.GE.U32.AND P5, PT, R0, 0x7f800000, PT ;  /* 0x7f8000000000780c */ /* 0x000fe20003fa6070 */
[----:B------:R-:W3:Y:S01]  /*3080*/  LDS R45, [R3+UR6+0x100] ;  /* 0x00010006032d7984 */ /* 0x000ee20008000800 */
[C---:B------:R-:W-:Y:S01]  /*3090*/  FMUL R14, R5.reuse, R14 ;  /* 0x0000000e050e7220 */ /* 0x040fe20000400000 */
[----:B0-----:R-:W-:Y:S01]  /*30a0*/  UIMAD UR4, UR7, UR4, URZ ;  /* 0x00000004070472a4 */ /* 0x001fe2000f8e02ff */
[C---:B------:R-:W-:Y:S01]  /*30b0*/  FSETP.NEU.AND P1, PT, R4.reuse, RZ, PT ;  /* 0x000000ff0400720b */ /* 0x040fe20003f2d000 */
[----:B------:R-:W-:Y:S01]  /*30c0*/  @P6 FFMA.FTZ R37, R4, R13, +INF ;  /* 0x7f80000004256423 */ /* 0x000fe2000001000d */
[----:B------:R-:W-:Y:S01]  /*30d0*/  FFMA.FTZ R14, R5, 1.4426950216293334961, R14 ;  /* 0x3fb8aa3b050e7823 */ /* 0x000fe2000001000e */
[----:B------:R-:W-:Y:S01]  /*30e0*/  @P0 IMAD.MOV.U32 R5, RZ, RZ, 0x7f800000 ;  /* 0x7f800000ff050424 */ /* 0x000fe200078e00ff */
[----:B------:R-:W0:Y:S01]  /*30f0*/  LDS R47, [R3+UR6+0x200] ;  /* 0x00020006032f7984 */ /* 0x000e220008000800 */
[----:B------:R-:W-:Y:S01]  /*3100*/  FFMA.FTZ R16, R17, R16, -0.72134751081466674805 ;  /* 0xbf38aa3b11107423 */ /* 0x000fe20000010010 */
[----:B------:R-:W-:Y:S01]  /*3110*/  IMAD R4, R77, UR5, RZ ;  /* 0x000000054d047c24 */ /* 0x000fe2000f8e02ff */
[----:B------:R-:W-:Y:S01]  /*3120*/  FSETP.NEU.AND P2, PT, R6, RZ, PT ;  /* 0x000000ff0600720b */ /* 0x000fe20003f4d000 */
[----:B------:R-:W4:Y:S01]  /*3130*/  LDS R49, [R3+UR6+0x300] ;  /* 0x0003000603317984 */ /* 0x000f220008000800 */
[----:B------:R-:W-:-:S02]  /*3140*/  IMAD R24, R32, 0x8, R23 ;  /* 0x0000000820187824 */ /* 0x000fc400078e0217 */
[----:B------:R-:W-:Y:S01]  /*3150*/  @P0 FFMA.FTZ R36, R6, R5, +INF ;  /* 0x7f80000006240423 */ /* 0x000fe20000010005 */
[----:B------:R-:W-:Y:S01]  /*3160*/  USHF.L.U32 UR8, UR4, 0x1, URZ ;  /* 0x0000000104087899 */ /* 0x000fe200080006ff */
[----:B------:R-:W5:Y:S01]  /*3170*/  LDS R51, [R3+UR6+0x400] ;  /* 0x0004000603337984 */ /* 0x000f620008000800 */
[----:B------:R-:W-:Y:S01]  /*3180*/  FMUL R16, R17, R16 ;  /* 0x0000001011107220 */ /* 0x000fe20000400000 */
[----:B------:R-:W-:Y:S02]  /*3190*/  @P3 IMAD.MOV.U32 R6, RZ, RZ, 0x7f800000 ;  /* 0x7f800000ff063424 */ /* 0x000fe400078e00ff */
[----:B------:R-:W-:Y:S01]  /*31a0*/  FADD R38, R15, R14 ;  /* 0x0000000e0f267221 */ /* 0x000fe20000000000 */
[----:B------:R-:W0:Y:S01]  /*31b0*/  LDS R53, [R3+UR6+0x500] ;  /* 0x0005000603357984 */ /* 0x000e220008000800 */
[----:B------:R-:W-:Y:S01]  /*31c0*/  IMAD.SHL.U32 R5, R4, 0x2, RZ ;  /* 0x0000000204057824 */ /* 0x000fe200078e00ff */
[----:B------:R-:W-:Y:S01]  /*31d0*/  UIMAD.WIDE UR4, UR4, 0x2, URZ ;  /* 0x00000002040478a5 */ /* 0x000fe2000f8e02ff */
[----:B------:R-:W-:Y:S01]  /*31e0*/  FMUL R16, R17, R16 ;  /* 0x0000001011107220 */ /* 0x000fe20000400000 */
[----:B------:R-:W0:Y:S01]  /*31f0*/  LDS R55, [R3+UR6+0x600] ;  /* 0x0006000603377984 */ /* 0x000e220008000800 */
[----:B------:R-:W-:Y:S01]  /*3200*/  LEA R25, R32, R24, 0x3 ;  /* 0x0000001820197211 */ /* 0x000fe200078e18ff */
[----:B------:R-:W-:Y:S01]  /*3210*/  @P3 FFMA.FTZ R38, R7, R6, +INF ;  /* 0x7f80000007263423 */ /* 0x000fe20000010006 */
[----:B------:R-:W-:Y:S01]  /*3220*/  IMAD.HI R4, R4, 0x2, RZ ;  /* 0x0000000204047827 */ /* 0x000fe200078e02ff */
[----:B------:R-:W4:Y:S01]  /*3230*/  LDS R57, [R3+UR6+0x700] ;  /* 0x0007000603397984 */ /* 0x000f220008000800 */
[----:B-1----:R-:W-:-:S02]  /*3240*/  IADD3 R34, P3, P6, R5, UR8, R8 ;  /* 0x0000000805227c10 */ /* 0x002fc4000fe7e008 */
[----:B------:R-:W-:Y:S01]  /*3250*/  FFMA.FTZ R16, R17, 1.4426950216293334961, R16 ;  /* 0x3fb8aa3b11107823 */ /* 0x000fe20000010010 */
[----:B------:R-:W-:Y:S01]  /*3260*/  @P5 MOV R13, 0x7f800000 ;  /* 0x7f800000000d5802 */ /* 0x000fe20000000f00 */
[----:B------:R-:W-:Y:S01]  /*3270*/  IMAD R27, R32, 0x8, R25 ;  /* 0x00000008201b7824 */ /* 0x000fe200078e0219 */
[----:B------:R-:W-:Y:S01]  /*3280*/  IADD3.X R42, PT, PT, R4, UR5, R9, P3, P6 ;  /* 0x00000005042a7c10 */ /* 0x000fe20009fec409 */
[----:B------:R-:W-:Y:S01]  /*3290*/  FADD R39, R19, R16 ;  /* 0x0000001013277221 */ /* 0x000fe20000000000 */
[-C--:B------:R-:W-:Y:S01]  /*32a0*/  LEA R6, P6, R11, R34.reuse, 0x1 ;  /* 0x000000220b067211 */ /* 0x080fe200078c08ff */
[----:B------:R-:W-:Y:S01]  /*32b0*/  IMAD R29, R32, 0x8, R27 ;  /* 0x00000008201d7824 */ /* 0x000fe200078e021b */
[----:B------:R-:W-:Y:S01]  /*32c0*/  FSETP.NEU.AND P0, PT, R7, RZ, PT ;  /* 0x000000ff0700720b */ /* 0x000fe20003f0d000 */
[----:B------:R-:W-:Y:S01]  /*32d0*/  @P5 FFMA.FTZ R39, R0, R13, +INF ;  /* 0x7f80000000275423 */ /* 0x000fe2000001000d */
[-C--:B------:R-:W-:Y:S01]  /*32e0*/  LEA R4, P3, R76, R34.reuse, 0x1 ;  /* 0x000000224c047211 */ /* 0x080fe200078608ff */
[----:B------:R-:W-:Y:S01]  /*32f0*/  IMAD R31, R32, 0x8, R29 ;  /* 0x00000008201f7824 */ /* 0x000fe200078e021d */
[----:B------:R-:W-:Y:S01]  /*3300*/  LEA R8, P5, R18, R34, 0x1 ;  /* 0x0000002212087211 */ /* 0x000fe200078a08ff */
[----:B------:R-:W1:Y:S01]  /*3310*/  LDCU UR4, c[0x0][0x3ec] ;  /* 0x00007d80ff0477ac */ /* 0x000e620008000800 */
[----:B------:R-:W-:Y:S01]  /*3320*/  LEA.HI.X.SX32 R7, R11, R42, 0x1, P6 ;  /* 0x0000002a0b077211 */ /* 0x000fe200030f0eff */
[----:B------:R-:W-:Y:S01]  /*3330*/  IMAD R33, R32, 0x8, R31 ;  /* 0x0000000820217824 */ /* 0x000fe200078e021f */
[----:B------:R-:W-:-:S02]  /*3340*/  LEA R12, P6, R21, R34, 0x1 ;  /* 0x00000022150c7211 */ /* 0x000fc400078c08ff */
[----:B------:R-:W-:Y:S01]  /*3350*/  LEA.HI.X.SX32 R5, R76, R42, 0x1, P3 ;  /* 0x0000002a4c057211 */ /* 0x000fe200018f0eff */
[----:B------:R-:W-:Y:S01]  /*3360*/  IMAD R35, R32, 0x8, R33 ;  /* 0x0000000820237824 */ /* 0x000fe200078e0221 */
[----:B------:R-:W-:Y:S02]  /*3370*/  LEA R10, P3, R20, R34, 0x1 ;  /* 0x00000022140a7211 */ /* 0x000fe400078608ff */
[----:B------:R-:W-:Y:S01]  /*3380*/  LEA.HI.X.SX32 R9, R18, R42, 0x1, P5 ;  /* 0x0000002a12097211 */ /* 0x000fe200028f0eff */
[----:B------:R-:W-:Y:S01]  /*3390*/  IMAD R40, R32, 0x8, R35 ;  /* 0x0000000820287824 */ /* 0x000fe200078e0223 */
[----:B------:R-:W-:Y:S01]  /*33a0*/  LEA R14, P5, R22, R34, 0x1 ;  /* 0x00000022160e7211 */ /* 0x000fe200078a08ff */
[----:B--2---:R2:W-:Y:S01]  /*33b0*/  STG.E.U16 desc[UR10][R4.64], R43 ;  /* 0x0000002b04007986 */ /* 0x0045e2000c10150a */
[----:B------:R-:W-:Y:S01]  /*33c0*/  LEA.HI.X.SX32 R13, R21, R42, 0x1, P6 ;  /* 0x0000002a150d7211 */ /* 0x000fe200030f0eff */
[----:B------:R-:W-:Y:S01]  /*33d0*/  IMAD R41, R32, 0x8, R40 ;  /* 0x0000000820297824 */ /* 0x000fe200078e0228 */
[----:B------:R-:W-:Y:S01]  /*33e0*/  LEA R18, P6, R24, R34, 0x1 ;  /* 0x0000002218127211 */ /* 0x000fe200078c08ff */
[----:B---3--:R3:W-:Y:S01]  /*33f0*/  STG.E.U16 desc[UR10][R6.64], R45 ;  /* 0x0000002d06007986 */ /* 0x0087e2000c10150a */
[----:B------:R-:W-:Y:S01]  /*3400*/  LEA.HI.X.SX32 R11, R20, R42, 0x1, P3 ;  /* 0x0000002a140b7211 */ /* 0x000fe200018f0eff */
[----:B-1----:R-:W-:Y:S01]  /*3410*/  UIMAD UR4, UR7, UR4, URZ ;  /* 0x00000004070472a4 */ /* 0x002fe2000f8e02ff */
[----:B------:R-:W-:Y:S01]  /*3420*/  LEA R16, P3, R23, R34, 0x1 ;  /* 0x0000002217107211 */ /* 0x000fe200078608ff */
[----:B0-----:R-:W-:Y:S01]  /*3430*/  STG.E.U16 desc[UR10][R8.64], R47 ;  /* 0x0000002f08007986 */ /* 0x001fe2000c10150a */
[----:B------:R-:W-:Y:S01]  /*3440*/  LEA.HI.X.SX32 R15, R22, R42, 0x1, P5 ;  /* 0x0000002a160f7211 */ /* 0x000fe200028f0eff */
[----:B------:R-:W-:Y:S01]  /*3450*/  USHF.L.U32 UR7, UR4, 0x2, URZ ;  /* 0x0000000204077899 */ /* 0x000fe200080006ff */
[----:B------:R-:W-:Y:S01]  /*3460*/  LEA R20, P5, R25, R34, 0x1 ;  /* 0x0000002219147211 */ /* 0x000fe200078a08ff */
[----:B----4-:R0:W-:Y:S01]  /*3470*/  STG.E.U16 desc[UR10][R10.64], R49 ;  /* 0x000000310a007986 */ /* 0x0101e2000c10150a */
[----:B------:R-:W-:Y:S01]  /*3480*/  LEA.HI.X.SX32 R19, R24, R42, 0x1, P6 ;  /* 0x0000002a18137211 */ /* 0x000fe200030f0eff */
[----:B--2---:R-:W-:Y:S01]  /*3490*/  IMAD.SHL.U32 R5, R77, 0x4, RZ ;  /* 0x000000044d057824 */ /* 0x004fe200078e00ff */
[----:B------:R-:W-:Y:S01]  /*34a0*/  LEA R24, P6, R29, R34, 0x1 ;  /* 0x000000221d187211 */ /* 0x000fe200078c08ff */
[----:B-----5:R1:W-:Y:S01]  /*34b0*/  STG.E.U16 desc[UR10][R12.64], R51 ;  /* 0x000000330c007986 */ /* 0x0203e2000c10150a */
[----:B------:R-:W-:Y:S01]  /*34c0*/  LEA.HI.X.SX32 R17, R23, R42, 0x1, P3 ;  /* 0x0000002a17117211 */ /* 0x000fe200018f0eff */
[----:B---3--:R-:W2:Y:S01]  /*34d0*/  LDC.64 R6, c[0x0][0x3a0] ;  /* 0x0000e800ff067b82 */ /* 0x008ea20000000a00 */
[----:B------:R-:W-:Y:S01]  /*34e0*/  LEA R22, P3, R27, R34, 0x1 ;  /* 0x000000221b167211 */ /* 0x000fe200078608ff */
[----:B------:R3:W-:Y:S01]  /*34f0*/  STG.E.U16 desc[UR10][R14.64], R53 ;  /* 0x000000350e007986 */ /* 0x0007e2000c10150a */
[----:B------:R-:W-:Y:S01]  /*3500*/  LEA.HI.X.SX32 R21, R25, R42, 0x1, P5 ;  /* 0x0000002a19157211 */ /* 0x000fe200028f0eff */
[----:B------:R-:W-:Y:S01]  /*3510*/  UIMAD.WIDE UR4, UR4, 0x4, URZ ;  /* 0x00000004040478a5 */ /* 0x000fe2000f8e02ff */
[----:B------:R-:W-:Y:S01]  /*3520*/  LEA R26, P5, R31, R34, 0x1 ;  /* 0x000000221f1a7211 */ /* 0x000fe200078a08ff */
[----:B------:R-:W-:Y:S01]  /*3530*/  STG.E.U16 desc[UR10][R16.64], R55 ;  /* 0x0000003710007986 */ /* 0x000fe2000c10150a */
[----:B------:R-:W-:-:S02]  /*3540*/  LEA.HI.X.SX32 R25, R29, R42, 0x1, P6 ;  /* 0x0000002a1d197211 */ /* 0x000fc400030f0eff */
[----:B------:R-:W-:Y:S01]  /*3550*/  LEA R30, P6, R35, R34, 0x1 ;  /* 0x00000022231e7211 */ /* 0x000fe200078c08ff */
[----:B------:R-:W-:Y:S01]  /*3560*/  STG.E.U16 desc[UR10][R18.64], R57 ;  /* 0x0000003912007986 */ /* 0x000fe2000c10150a */
[-C--:B------:R-:W-:Y:S02]  /*3570*/  LEA.HI.X.SX32 R23, R27, R42.reuse, 0x1, P3 ;  /* 0x0000002a1b177211 */ /* 0x080fe400018f0eff */
[----:B------:R-:W-:Y:S02]  /*3580*/  LEA.HI.X.SX32 R27, R31, R42, 0x1, P5 ;  /* 0x0000002a1f1b7211 */ /* 0x000fe400028f0eff */
[----:B------:R-:W-:Y:S02]  /*3590*/  LEA R28, P3, R33, R34, 0x1 ;  /* 0x00000022211c7211 */ /* 0x000fe400078608ff */
[----:B------:R-:W-:Y:S02]  /*35a0*/  LEA.HI.X.SX32 R31, R35, R42, 0x1, P6 ;  /* 0x0000002a231f7211 */ /* 0x000fe400030f0eff */
[----:B------:R-:W-:-:S02]  /*35b0*/  FSETP.NEU.AND P6, PT, R0, RZ, PT ;  /* 0x000000ff0000720b */ /* 0x000fc40003fcd000 */
[----:B------:R-:W-:Y:S02]  /*35c0*/  PRMT R0, R43, 0x7632, R0 ;  /* 0x000076322b007816 */ /* 0x000fe40000000000 */
[----:B0-----:R-:W-:Y:S02]  /*35d0*/  PRMT R11, R45, 0x7632, R11 ;  /* 0x000076322d0b7816 */ /* 0x001fe4000000000b */
[----:B------:R-:W-:Y:S01]  /*35e0*/  LEA R32, P5, R40, R34, 0x1 ;  /* 0x0000002228207211 */ /* 0x000fe200078a08ff */
[----:B------:R0:W-:Y:S01]  /*35f0*/  STG.E.U16 desc[UR10][R20.64], R0 ;  /* 0x0000000014007986 */ /* 0x0001e2000c10150a */
[----:B------:R-:W-:Y:S02]  /*3600*/  LEA.HI.X.SX32 R29, R33, R42, 0x1, P3 ;  /* 0x0000002a211d7211 */ /* 0x000fe400018f0eff */
[----:B------:R-:W-:Y:S01]  /*3610*/  PRMT R3, R47, 0x7632, R3 ;  /* 0x000076322f037816 */ /* 0x000fe20000000003 */
[----:B------:R4:W-:Y:S01]  /*3620*/  STG.E.U16 desc[UR10][R22.64], R11 ;  /* 0x0000000b16007986 */ /* 0x0009e2000c10150a */
[----:B------:R-:W-:-:S02]  /*3630*/  LEA R34, P3, R41, R34, 0x1 ;  /* 0x0000002229227211 */ /* 0x000fc400078608ff */
[----:B-1----:R-:W-:Y:S01]  /*3640*/  PRMT R13, R49, 0x7632, R13 ;  /* 0x00007632310d7816 */ /* 0x002fe2000000000d */
[----:B------:R4:W-:Y:S01]  /*3650*/  STG.E.U16 desc[UR10][R24.64], R3 ;  /* 0x0000000318007986 */ /* 0x0009e2000c10150a */
[----:B---3--:R-:W-:Y:S02]  /*3660*/  PRMT R14, R51, 0x7632, R14 ;  /* 0x00007632330e7816 */ /* 0x008fe4000000000e */
[----:B------:R-:W-:Y:S01]  /*3670*/  PRMT R15, R53, 0x7632, R15 ;  /* 0x00007632350f7816 */ /* 0x000fe2000000000f */
[----:B------:R4:W-:Y:S01]  /*3680*/  STG.E.U16 desc[UR10][R26.64], R13 ;  /* 0x0000000d1a007986 */ /* 0x0009e2000c10150a */
[-C--:B------:R-:W-:Y:S01]  /*3690*/  LEA.HI.X.SX32 R33, R40, R42.reuse, 0x1, P5 ;  /* 0x0000002a28217211 */ /* 0x080fe200028f0eff */
[----:B0-----:R-:W-:Y:S01]  /*36a0*/  IMAD.HI R0, R77, 0x4, RZ ;  /* 0x000000044d007827 */ /* 0x001fe200078e02ff */
[----:B------:R-:W-:Y:S01]  /*36b0*/  PRMT R16, R55, 0x7632, R16 ;  /* 0x0000763237107816 */ /* 0x000fe20000000010 */
[----:B------:R4:W-:Y:S01]  /*36c0*/  STG.E.U16 desc[UR10][R28.64], R14 ;  /* 0x0000000e1c007986 */ /* 0x0009e2000c10150a */
[----:B------:R-:W-:-:S02]  /*36d0*/  LEA.HI.X.SX32 R35, R41, R42, 0x1, P3 ;  /* 0x0000002a29237211 */ /* 0x000fc400018f0eff */
[----:B------:R-:W-:Y:S01]  /*36e0*/  PRMT R17, R57, 0x7632, R17 ;  /* 0x0000763239117816 */ /* 0x000fe20000000011 */
[----:B------:R4:W-:Y:S01]  /*36f0*/  STG.E.U16 desc[UR10][R30.64], R15 ;  /* 0x0000000f1e007986 */ /* 0x0009e2000c10150a */
[----:B------:R-:W-:Y:S02]  /*3700*/  FSEL R36, R36, -INF , P2 ;  /* 0xff80000024247808 */ /* 0x000fe40001000000 */
[----:B------:R-:W-:Y:S01]  /*3710*/  FSEL R37, R37, -INF , P1 ;  /* 0xff80000025257808 */ /* 0x000fe20000800000 */
[----:B------:R4:W-:Y:S01]  /*3720*/  STG.E.U16 desc[UR10][R32.64], R16 ;  /* 0x0000001020007986 */ /* 0x0009e2000c10150a */
[----:B------:R-:W-:Y:S01]  /*3730*/  FSEL R38, R38, -INF , P0 ;  /* 0xff80000026267808 */ /* 0x000fe20000000000 */
[----:B------:R-:W-:Y:S01]  /*3740*/  FFMA R36, R36, 0.69314718246459960938, R83 ;  /* 0x3f31721824247823 */ /* 0x000fe20000000053 */
[----:B------:R-:W-:Y:S01]  /*3750*/  FSEL R39, R39, -INF , P6 ;  /* 0xff80000027277808 */ /* 0x000fe20003000000 */
[----:B------:R4:W-:Y:S01]  /*3760*/  STG.E.U16 desc[UR10][R34.64], R17 ;  /* 0x0000001122007986 */ /* 0x0009e2000c10150a */
[----:B------:R-:W-:Y:S01]  /*3770*/  FFMA R37, R37, 0.69314718246459960938, R120 ;  /* 0x3f31721825257823 */ /* 0x000fe20000000078 */
[----:B------:R-:W-:Y:S01]  /*3780*/  FFMA R38, R38, 0.69314718246459960938, R63 ;  /* 0x3f31721826267823 */ /* 0x000fe2000000003f */
[----:B------:R-:W-:Y:S01]  /*3790*/  LEA R78, R78, UR6, 0x2 ;  /* 0x000000064e4e7c11 */ /* 0x000fe2000f8e10ff */
[----:B------:R-:W-:Y:S01]  /*37a0*/  FFMA R39, R39, 0.69314718246459960938, R62 ;  /* 0x3f31721827277823 */ /* 0x000fe2000000003e */
[----:B------:R-:W-:Y:S01]  /*37b0*/  BAR.SYNC.DEFER_BLOCKING 0x0 ;  /* 0x0000000000007b1d */ /* 0x000fe20000010000 */
[----:B--2---:R-:W-:-:S04]  /*37c0*/  IADD3 R4, P0, P1, R5, UR7, R6 ;  /* 0x0000000705047c10 */ /* 0x004fc8000f91e006 */
[----:B------:R-:W-:Y:S01]  /*37d0*/  IADD3.X R5, PT, PT, R0, UR5, R7, P0, P1 ;  /* 0x0000000500057c10 */ /* 0x000fe200087e2407 */
[----:B------:R4:W-:Y:S02]  /*37e0*/  STS.128 [R78], R36 ;  /* 0x000000244e007388 */ /* 0x0009e40000000c00 */
[----:B------:R-:W-:Y:S06]  /*37f0*/  BAR.SYNC.DEFER_BLOCKING 0x0 ;  /* 0x0000000000007b1d */ /* 0x000fec0000010000 */
[----:B------:R-:W-:Y:S05]  /*3800*/  @P4 EXIT ;  /* 0x000000000000494d */ /* 0x000fea0003800000 */
[----:B----4-:R-:W0:Y:S04]  /*3810*/  LDS R3, [R2] ;  /* 0x0000000002037984 */ /* 0x010e280000000800 */
[----:B0-----:R-:W-:Y:S01]  /*3820*/  STG.E desc[UR10][R4.64], R3 ;  /* 0x0000000304007986 */ /* 0x001fe2000c10190a */
[----:B------:R-:W-:Y:S05]  /*3830*/  EXIT ;  /* 0x000000000000794d */ /* 0x000fea0003800000 */
.L_x_2:
[----:B------:R-:W-:-:S00]  /*3840*/  BRA `(.L_x_2) ;  /* 0xfffffffc00fc7947 */ /* 0x000fc0000383ffff */
[----:B------:R-:W-:-:S00]  /*3850*/  NOP ;  /* 0x0000000000007918 */ /* 0x000fc00000000000 */
        /* <DEDUP_REMOVED lines=10> */
.L_x_3:


//--------------------- .nv.global.init           --------------------------
	.section	.nv.global.init,"aw",@progbits
.nv.global.init:
	.type		_$_str,@object
	.size		_$_str,(.L_0 - _$_str)
_$_str:
        /*0000*/ 	.byte	0x5f, 0x5f, 0x43, 0x55, 0x44, 0x41, 0x5f, 0x46, 0x54, 0x5a, 0x00
.L_0:


//--------------------- .nv.shared.attn_fwd       --------------------------
	.section	.nv.shared.attn_fwd,"aw",@nobits
	.sectionflags	@""
	.align	16
	.zero		1024


//--------------------- .nv.shared.reserved.0     --------------------------
	.section	.nv.shared.reserved.0,"aw",@nobits
	.weak		__nv_reservedSMEM_offset_0_alias
	.size		__nv_reservedSMEM_offset_0_alias, 0, 64
	.other		__nv_reservedSMEM_offset_0_alias,@"STO_CUDA_RESERVED_SHARED STV_DEFAULT"
__nv_reservedSMEM_offset_0_alias:
	.zero		0
	.zero		64


//--------------------- .nv.constant0.attn_fwd    --------------------------
	.section	.nv.constant0.attn_fwd,"a",@progbits
	.sectionflags	@""
	.align	4
.nv.constant0.attn_fwd:
	.zero		1032


//--------------------- SYMBOLS --------------------------

	.type		.nv.reservedSmem.offset0,@object
	.size		.nv.reservedSmem.offset0,0x4
	.type		.nv.reservedSmem.cap,@object
	.size		.nv.reservedSmem.cap,0x4
